//
// Generated by NVIDIA NVVM Compiler
//
// Compiler Build ID: CL-36424714
// Cuda compilation tools, release 13.0, V13.0.88
// Based on NVVM 20.0.0
//

.version 9.0
.target sm_100
.address_size 64

	// .globl	_Z15flash_attentionPfS_S_S_ii
// _ZZ15flash_attentionPfS_S_S_iiE2kj has been demoted
// _ZZ15flash_attentionPfS_S_S_iiE2vj has been demoted
// _ZZ15flash_attentionPfS_S_S_iiE2qi has been demoted
// _ZZ15flash_attentionPfS_S_S_iiE2oi has been demoted
// _ZZ15flash_attentionPfS_S_S_iiE2li has been demoted
// _ZZ15flash_attentionPfS_S_S_iiE6li_new has been demoted
// _ZZ15flash_attentionPfS_S_S_iiE3pij has been demoted

.visible .entry _Z15flash_attentionPfS_S_S_ii(
	.param .u64 .ptr .align 1 _Z15flash_attentionPfS_S_S_ii_param_0,
	.param .u64 .ptr .align 1 _Z15flash_attentionPfS_S_S_ii_param_1,
	.param .u64 .ptr .align 1 _Z15flash_attentionPfS_S_S_ii_param_2,
	.param .u64 .ptr .align 1 _Z15flash_attentionPfS_S_S_ii_param_3,
	.param .u32 _Z15flash_attentionPfS_S_S_ii_param_4,
	.param .u32 _Z15flash_attentionPfS_S_S_ii_param_5
)
{
	.reg .pred 	%p<61>;
	.reg .b32 	%r<483>;
	.reg .b32 	%f<358>;
	.reg .b64 	%rd<221>;
	// demoted variable
	.shared .align 4 .b8 _ZZ15flash_attentionPfS_S_S_iiE2kj[8192];
	// demoted variable
	.shared .align 4 .b8 _ZZ15flash_attentionPfS_S_S_iiE2vj[8192];
	// demoted variable
	.shared .align 4 .b8 _ZZ15flash_attentionPfS_S_S_iiE2qi[8192];
	// demoted variable
	.shared .align 4 .b8 _ZZ15flash_attentionPfS_S_S_iiE2oi[8192];
	// demoted variable
	.shared .align 4 .b8 _ZZ15flash_attentionPfS_S_S_iiE2li[128];
	// demoted variable
	.shared .align 4 .b8 _ZZ15flash_attentionPfS_S_S_iiE6li_new[128];
	// demoted variable
	.shared .align 4 .b8 _ZZ15flash_attentionPfS_S_S_iiE3pij[4096];
	ld.param.u64 	%rd5, [_Z15flash_attentionPfS_S_S_ii_param_0];
	ld.param.u64 	%rd6, [_Z15flash_attentionPfS_S_S_ii_param_1];
	ld.param.u64 	%rd7, [_Z15flash_attentionPfS_S_S_ii_param_2];
	ld.param.u64 	%rd8, [_Z15flash_attentionPfS_S_S_ii_param_3];
	ld.param.u32 	%r118, [_Z15flash_attentionPfS_S_S_ii_param_4];
	ld.param.u32 	%r119, [_Z15flash_attentionPfS_S_S_ii_param_5];
	cvta.to.global.u64 	%rd1, %rd5;
	cvta.to.global.u64 	%rd2, %rd6;
	cvta.to.global.u64 	%rd3, %rd7;
	cvta.to.global.u64 	%rd4, %rd8;
	mov.u32 	%r120, %ctaid.x;
	shl.b32 	%r1, %r120, 5;
	mul.lo.s32 	%r2, %r118, %r1;
	setp.lt.s32 	%p1, %r118, 1;
	@%p1 bra 	$L__BB0_25;
	mov.u32 	%r122, %tid.y;
	mov.u32 	%r123, %tid.x;
	mad.lo.s32 	%r3, %r118, %r122, %r123;
	add.s32 	%r4, %r3, %r2;
	add.s32 	%r5, %r118, -1;
	shr.u32 	%r124, %r5, 5;
	add.s32 	%r6, %r124, 1;
	and.b32  	%r7, %r6, 15;
	setp.lt.u32 	%p2, %r5, 480;
	mov.b32 	%r449, 0;
	@%p2 bra 	$L__BB0_4;
	and.b32  	%r8, %r6, 268435440;
	mov.b32 	%r449, 0;
	mov.u32 	%r450, %r449;
$L__BB0_3:
	.pragma "nounroll";
	add.s32 	%r126, %r4, %r449;
	mul.wide.u32 	%rd9, %r126, 4;
	add.s64 	%rd10, %rd1, %rd9;
	ld.global.f32 	%f48, [%rd10];
	add.s32 	%r127, %r3, %r449;
	shl.b32 	%r128, %r127, 2;
	mov.u32 	%r129, _ZZ15flash_attentionPfS_S_S_iiE2qi;
	add.s32 	%r130, %r129, %r128;
	st.shared.f32 	[%r130], %f48;
	add.s32 	%r131, %r126, 32;
	mul.wide.u32 	%rd11, %r131, 4;
	add.s64 	%rd12, %rd1, %rd11;
	ld.global.f32 	%f49, [%rd12];
	st.shared.f32 	[%r130+128], %f49;
	add.s32 	%r132, %r126, 64;
	mul.wide.u32 	%rd13, %r132, 4;
	add.s64 	%rd14, %rd1, %rd13;
	ld.global.f32 	%f50, [%rd14];
	st.shared.f32 	[%r130+256], %f50;
	add.s32 	%r133, %r126, 96;
	mul.wide.u32 	%rd15, %r133, 4;
	add.s64 	%rd16, %rd1, %rd15;
	ld.global.f32 	%f51, [%rd16];
	st.shared.f32 	[%r130+384], %f51;
	add.s32 	%r134, %r126, 128;
	mul.wide.u32 	%rd17, %r134, 4;
	add.s64 	%rd18, %rd1, %rd17;
	ld.global.f32 	%f52, [%rd18];
	st.shared.f32 	[%r130+512], %f52;
	add.s32 	%r135, %r126, 160;
	mul.wide.u32 	%rd19, %r135, 4;
	add.s64 	%rd20, %rd1, %rd19;
	ld.global.f32 	%f53, [%rd20];
	st.shared.f32 	[%r130+640], %f53;
	add.s32 	%r136, %r126, 192;
	mul.wide.u32 	%rd21, %r136, 4;
	add.s64 	%rd22, %rd1, %rd21;
	ld.global.f32 	%f54, [%rd22];
	st.shared.f32 	[%r130+768], %f54;
	add.s32 	%r137, %r126, 224;
	mul.wide.u32 	%rd23, %r137, 4;
	add.s64 	%rd24, %rd1, %rd23;
	ld.global.f32 	%f55, [%rd24];
	st.shared.f32 	[%r130+896], %f55;
	add.s32 	%r138, %r126, 256;
	mul.wide.u32 	%rd25, %r138, 4;
	add.s64 	%rd26, %rd1, %rd25;
	ld.global.f32 	%f56, [%rd26];
	st.shared.f32 	[%r130+1024], %f56;
	add.s32 	%r139, %r126, 288;
	mul.wide.u32 	%rd27, %r139, 4;
	add.s64 	%rd28, %rd1, %rd27;
	ld.global.f32 	%f57, [%rd28];
	st.shared.f32 	[%r130+1152], %f57;
	add.s32 	%r140, %r126, 320;
	mul.wide.u32 	%rd29, %r140, 4;
	add.s64 	%rd30, %rd1, %rd29;
	ld.global.f32 	%f58, [%rd30];
	st.shared.f32 	[%r130+1280], %f58;
	add.s32 	%r141, %r126, 352;
	mul.wide.u32 	%rd31, %r141, 4;
	add.s64 	%rd32, %rd1, %rd31;
	ld.global.f32 	%f59, [%rd32];
	st.shared.f32 	[%r130+1408], %f59;
	add.s32 	%r142, %r126, 384;
	mul.wide.u32 	%rd33, %r142, 4;
	add.s64 	%rd34, %rd1, %rd33;
	ld.global.f32 	%f60, [%rd34];
	st.shared.f32 	[%r130+1536], %f60;
	add.s32 	%r143, %r126, 416;
	mul.wide.u32 	%rd35, %r143, 4;
	add.s64 	%rd36, %rd1, %rd35;
	ld.global.f32 	%f61, [%rd36];
	st.shared.f32 	[%r130+1664], %f61;
	add.s32 	%r144, %r126, 448;
	mul.wide.u32 	%rd37, %r144, 4;
	add.s64 	%rd38, %rd1, %rd37;
	ld.global.f32 	%f62, [%rd38];
	st.shared.f32 	[%r130+1792], %f62;
	add.s32 	%r145, %r126, 480;
	mul.wide.u32 	%rd39, %r145, 4;
	add.s64 	%rd40, %rd1, %rd39;
	ld.global.f32 	%f63, [%rd40];
	st.shared.f32 	[%r130+1920], %f63;
	add.s32 	%r449, %r449, 512;
	add.s32 	%r450, %r450, 16;
	setp.eq.s32 	%p3, %r450, %r8;
	@%p3 bra 	$L__BB0_4;
	bra.uni 	$L__BB0_3;
$L__BB0_4:
	setp.eq.s32 	%p4, %r7, 0;
	@%p4 bra 	$L__BB0_13;
	and.b32  	%r10, %r6, 7;
	setp.lt.u32 	%p5, %r7, 8;
	@%p5 bra 	$L__BB0_7;
	add.s32 	%r146, %r4, %r449;
	mul.wide.u32 	%rd41, %r146, 4;
	add.s64 	%rd42, %rd1, %rd41;
	ld.global.f32 	%f64, [%rd42];
	add.s32 	%r147, %r3, %r449;
	shl.b32 	%r148, %r147, 2;
	mov.u32 	%r149, _ZZ15flash_attentionPfS_S_S_iiE2qi;
	add.s32 	%r150, %r149, %r148;
	st.shared.f32 	[%r150], %f64;
	add.s32 	%r151, %r146, 32;
	mul.wide.u32 	%rd43, %r151, 4;
	add.s64 	%rd44, %rd1, %rd43;
	ld.global.f32 	%f65, [%rd44];
	st.shared.f32 	[%r150+128], %f65;
	add.s32 	%r152, %r146, 64;
	mul.wide.u32 	%rd45, %r152, 4;
	add.s64 	%rd46, %rd1, %rd45;
	ld.global.f32 	%f66, [%rd46];
	st.shared.f32 	[%r150+256], %f66;
	add.s32 	%r153, %r146, 96;
	mul.wide.u32 	%rd47, %r153, 4;
	add.s64 	%rd48, %rd1, %rd47;
	ld.global.f32 	%f67, [%rd48];
	st.shared.f32 	[%r150+384], %f67;
	add.s32 	%r154, %r146, 128;
	mul.wide.u32 	%rd49, %r154, 4;
	add.s64 	%rd50, %rd1, %rd49;
	ld.global.f32 	%f68, [%rd50];
	st.shared.f32 	[%r150+512], %f68;
	add.s32 	%r155, %r146, 160;
	mul.wide.u32 	%rd51, %r155, 4;
	add.s64 	%rd52, %rd1, %rd51;
	ld.global.f32 	%f69, [%rd52];
	st.shared.f32 	[%r150+640], %f69;
	add.s32 	%r156, %r146, 192;
	mul.wide.u32 	%rd53, %r156, 4;
	add.s64 	%rd54, %rd1, %rd53;
	ld.global.f32 	%f70, [%rd54];
	st.shared.f32 	[%r150+768], %f70;
	add.s32 	%r157, %r146, 224;
	mul.wide.u32 	%rd55, %r157, 4;
	add.s64 	%rd56, %rd1, %rd55;
	ld.global.f32 	%f71, [%rd56];
	st.shared.f32 	[%r150+896], %f71;
	add.s32 	%r449, %r449, 256;
$L__BB0_7:
	setp.eq.s32 	%p6, %r10, 0;
	@%p6 bra 	$L__BB0_13;
	and.b32  	%r13, %r6, 3;
	setp.lt.u32 	%p7, %r10, 4;
	@%p7 bra 	$L__BB0_10;
	add.s32 	%r158, %r4, %r449;
	mul.wide.u32 	%rd57, %r158, 4;
	add.s64 	%rd58, %rd1, %rd57;
	ld.global.f32 	%f72, [%rd58];
	add.s32 	%r159, %r3, %r449;
	shl.b32 	%r160, %r159, 2;
	mov.u32 	%r161, _ZZ15flash_attentionPfS_S_S_iiE2qi;
	add.s32 	%r162, %r161, %r160;
	st.shared.f32 	[%r162], %f72;
	add.s32 	%r163, %r158, 32;
	mul.wide.u32 	%rd59, %r163, 4;
	add.s64 	%rd60, %rd1, %rd59;
	ld.global.f32 	%f73, [%rd60];
	st.shared.f32 	[%r162+128], %f73;
	add.s32 	%r164, %r158, 64;
	mul.wide.u32 	%rd61, %r164, 4;
	add.s64 	%rd62, %rd1, %rd61;
	ld.global.f32 	%f74, [%rd62];
	st.shared.f32 	[%r162+256], %f74;
	add.s32 	%r165, %r158, 96;
	mul.wide.u32 	%rd63, %r165, 4;
	add.s64 	%rd64, %rd1, %rd63;
	ld.global.f32 	%f75, [%rd64];
	st.shared.f32 	[%r162+384], %f75;
	add.s32 	%r449, %r449, 128;
$L__BB0_10:
	setp.eq.s32 	%p8, %r13, 0;
	@%p8 bra 	$L__BB0_13;
	mov.b32 	%r448, 0;
	mov.u32 	%r170, _ZZ15flash_attentionPfS_S_S_iiE2qi;
$L__BB0_12:
	.pragma "nounroll";
	add.s32 	%r167, %r4, %r449;
	mul.wide.u32 	%rd65, %r167, 4;
	add.s64 	%rd66, %rd1, %rd65;
	ld.global.f32 	%f76, [%rd66];
	add.s32 	%r168, %r3, %r449;
	shl.b32 	%r169, %r168, 2;
	add.s32 	%r171, %r170, %r169;
	st.shared.f32 	[%r171], %f76;
	add.s32 	%r449, %r449, 32;
	add.s32 	%r448, %r448, 1;
	setp.ne.s32 	%p9, %r448, %r13;
	@%p9 bra 	$L__BB0_12;
$L__BB0_13:
	setp.lt.u32 	%p10, %r5, 480;
	mov.b32 	%r453, 0;
	@%p10 bra 	$L__BB0_16;
	and.b32  	%r20, %r6, 268435440;
	mov.b32 	%r453, 0;
	mov.u32 	%r176, _ZZ15flash_attentionPfS_S_S_iiE2oi;
	mov.u32 	%r452, %r453;
$L__BB0_15:
	.pragma "nounroll";
	add.s32 	%r174, %r3, %r453;
	shl.b32 	%r175, %r174, 2;
	add.s32 	%r177, %r176, %r175;
	mov.b32 	%r178, 0;
	st.shared.u32 	[%r177], %r178;
	st.shared.u32 	[%r177+128], %r178;
	st.shared.u32 	[%r177+256], %r178;
	st.shared.u32 	[%r177+384], %r178;
	st.shared.u32 	[%r177+512], %r178;
	st.shared.u32 	[%r177+640], %r178;
	st.shared.u32 	[%r177+768], %r178;
	st.shared.u32 	[%r177+896], %r178;
	st.shared.u32 	[%r177+1024], %r178;
	st.shared.u32 	[%r177+1152], %r178;
	st.shared.u32 	[%r177+1280], %r178;
	st.shared.u32 	[%r177+1408], %r178;
	st.shared.u32 	[%r177+1536], %r178;
	st.shared.u32 	[%r177+1664], %r178;
	st.shared.u32 	[%r177+1792], %r178;
	st.shared.u32 	[%r177+1920], %r178;
	add.s32 	%r453, %r453, 512;
	add.s32 	%r452, %r452, 16;
	setp.ne.s32 	%p11, %r452, %r20;
	@%p11 bra 	$L__BB0_15;
$L__BB0_16:
	setp.eq.s32 	%p12, %r7, 0;
	@%p12 bra 	$L__BB0_25;
	and.b32  	%r30, %r6, 7;
	setp.lt.u32 	%p13, %r7, 8;
	@%p13 bra 	$L__BB0_19;
	add.s32 	%r179, %r3, %r453;
	shl.b32 	%r180, %r179, 2;
	mov.u32 	%r181, _ZZ15flash_attentionPfS_S_S_iiE2oi;
	add.s32 	%r182, %r181, %r180;
	mov.b32 	%r183, 0;
	st.shared.u32 	[%r182], %r183;
	st.shared.u32 	[%r182+128], %r183;
	st.shared.u32 	[%r182+256], %r183;
	st.shared.u32 	[%r182+384], %r183;
	st.shared.u32 	[%r182+512], %r183;
	st.shared.u32 	[%r182+640], %r183;
	st.shared.u32 	[%r182+768], %r183;
	st.shared.u32 	[%r182+896], %r183;
	add.s32 	%r453, %r453, 256;
$L__BB0_19:
	setp.eq.s32 	%p14, %r30, 0;
	@%p14 bra 	$L__BB0_25;
	and.b32  	%r33, %r6, 3;
	setp.lt.u32 	%p15, %r30, 4;
	@%p15 bra 	$L__BB0_22;
	add.s32 	%r184, %r3, %r453;
	shl.b32 	%r185, %r184, 2;
	mov.u32 	%r186, _ZZ15flash_attentionPfS_S_S_iiE2oi;
	add.s32 	%r187, %r186, %r185;
	mov.b32 	%r188, 0;
	st.shared.u32 	[%r187], %r188;
	st.shared.u32 	[%r187+128], %r188;
	st.shared.u32 	[%r187+256], %r188;
	st.shared.u32 	[%r187+384], %r188;
	add.s32 	%r453, %r453, 128;
$L__BB0_22:
	setp.eq.s32 	%p16, %r33, 0;
	@%p16 bra 	$L__BB0_25;
	mov.b32 	%r457, 0;
	mov.u32 	%r192, _ZZ15flash_attentionPfS_S_S_iiE2oi;
$L__BB0_24:
	.pragma "nounroll";
	add.s32 	%r190, %r3, %r453;
	shl.b32 	%r191, %r190, 2;
	add.s32 	%r193, %r192, %r191;
	mov.b32 	%r194, 0;
	st.shared.u32 	[%r193], %r194;
	add.s32 	%r453, %r453, 32;
	add.s32 	%r457, %r457, 1;
	setp.ne.s32 	%p17, %r457, %r33;
	@%p17 bra 	$L__BB0_24;
$L__BB0_25:
	mov.u32 	%r40, %tid.y;
	setp.ne.s32 	%p18, %r40, 0;
	@%p18 bra 	$L__BB0_27;
	mov.u32 	%r195, %tid.x;
	shl.b32 	%r196, %r195, 2;
	mov.u32 	%r197, _ZZ15flash_attentionPfS_S_S_iiE2li;
	add.s32 	%r198, %r197, %r196;
	mov.b32 	%r199, 0;
	st.shared.u32 	[%r198], %r199;
$L__BB0_27:
	setp.lt.s32 	%p19, %r119, 1;
	@%p19 bra 	$L__BB0_32;
	mul.lo.s32 	%r41, %r118, %r40;
	mov.u32 	%r42, %tid.x;
	add.s32 	%r43, %r41, %r42;
	mul.lo.s32 	%r44, %r118, %r42;
	add.s32 	%r45, %r118, -1;
	shr.u32 	%r201, %r45, 5;
	add.s32 	%r202, %r201, 1;
	and.b32  	%r46, %r202, 15;
	and.b32  	%r47, %r202, 7;
	and.b32  	%r48, %r118, 7;
	and.b32  	%r49, %r202, 3;
	and.b32  	%r50, %r118, 2147483640;
	cvt.rn.f32.s32 	%f77, %r118;
	sqrt.rn.f32 	%f78, %f77;
	rcp.rn.f32 	%f1, %f78;
	mov.b32 	%r458, 0;
$L__BB0_29:
	setp.lt.s32 	%p20, %r118, 1;
	shl.b32 	%r60, %r458, 5;
	@%p20 bra 	$L__BB0_71;
	setp.lt.u32 	%p21, %r45, 480;
	mad.lo.s32 	%r61, %r60, %r118, %r43;
	mov.b32 	%r460, 0;
	@%p21 bra 	$L__BB0_48;
	shr.u32 	%r205, %r45, 5;
	add.s32 	%r206, %r205, 1;
	and.b32  	%r207, %r206, 268435440;
	neg.s32 	%r464, %r207;
	shl.b32 	%r208, %r43, 2;
	mov.u32 	%r209, _ZZ15flash_attentionPfS_S_S_iiE2kj;
	add.s32 	%r210, %r208, %r209;
	add.s32 	%r462, %r210, 1024;
	add.s32 	%r211, %r40, %r60;
	mad.lo.s32 	%r463, %r118, %r211, %r42;
	mov.b32 	%r465, 256;
	bra.uni 	$L__BB0_46;
$L__BB0_32:
	setp.lt.s32 	%p53, %r118, 1;
	@%p53 bra 	$L__BB0_45;
	mov.u32 	%r51, %tid.x;
	mad.lo.s32 	%r52, %r118, %r40, %r51;
	add.s32 	%r53, %r118, -1;
	shr.u32 	%r409, %r53, 5;
	add.s32 	%r54, %r409, 1;
	and.b32  	%r55, %r54, 7;
	setp.lt.u32 	%p54, %r53, 224;
	mov.b32 	%r481, 0;
	@%p54 bra 	$L__BB0_37;
	add.s32 	%r411, %r40, %r1;
	mad.lo.s32 	%r478, %r118, %r411, %r51;
	and.b32  	%r412, %r54, 268435448;
	neg.s32 	%r477, %r412;
	shl.b32 	%r413, %r52, 2;
	mov.u32 	%r414, _ZZ15flash_attentionPfS_S_S_iiE2oi;
	add.s32 	%r415, %r413, %r414;
	add.s32 	%r476, %r415, 512;
	mov.b32 	%r479, 128;
$L__BB0_35:
	.pragma "nounroll";
	ld.shared.f32 	%f335, [%r476+-512];
	mul.wide.u32 	%rd191, %r478, 4;
	add.s64 	%rd192, %rd4, %rd191;
	st.global.f32 	[%rd192], %f335;
	ld.shared.f32 	%f336, [%r476+-384];
	add.s32 	%r416, %r478, 32;
	mul.wide.u32 	%rd193, %r416, 4;
	add.s64 	%rd194, %rd4, %rd193;
	st.global.f32 	[%rd194], %f336;
	ld.shared.f32 	%f337, [%r476+-256];
	add.s32 	%r417, %r478, 64;
	mul.wide.u32 	%rd195, %r417, 4;
	add.s64 	%rd196, %rd4, %rd195;
	st.global.f32 	[%rd196], %f337;
	ld.shared.f32 	%f338, [%r476+-128];
	add.s32 	%r418, %r478, 96;
	mul.wide.u32 	%rd197, %r418, 4;
	add.s64 	%rd198, %rd4, %rd197;
	st.global.f32 	[%rd198], %f338;
	ld.shared.f32 	%f339, [%r476];
	add.s32 	%r419, %r478, 128;
	mul.wide.u32 	%rd199, %r419, 4;
	add.s64 	%rd200, %rd4, %rd199;
	st.global.f32 	[%rd200], %f339;
	ld.shared.f32 	%f340, [%r476+128];
	add.s32 	%r420, %r478, 160;
	mul.wide.u32 	%rd201, %r420, 4;
	add.s64 	%rd202, %rd4, %rd201;
	st.global.f32 	[%rd202], %f340;
	ld.shared.f32 	%f341, [%r476+256];
	add.s32 	%r421, %r478, 192;
	mul.wide.u32 	%rd203, %r421, 4;
	add.s64 	%rd204, %rd4, %rd203;
	st.global.f32 	[%rd204], %f341;
	ld.shared.f32 	%f342, [%r476+384];
	add.s32 	%r422, %r478, 224;
	mul.wide.u32 	%rd205, %r422, 4;
	add.s64 	%rd206, %rd4, %rd205;
	st.global.f32 	[%rd206], %f342;
	add.s32 	%r479, %r479, 256;
	add.s32 	%r478, %r478, 256;
	add.s32 	%r477, %r477, 8;
	add.s32 	%r476, %r476, 1024;
	setp.ne.s32 	%p55, %r477, 0;
	@%p55 bra 	$L__BB0_35;
	add.s32 	%r481, %r479, -128;
$L__BB0_37:
	setp.eq.s32 	%p56, %r55, 0;
	@%p56 bra 	$L__BB0_45;
	setp.lt.u32 	%p57, %r55, 4;
	@%p57 bra 	$L__BB0_40;
	add.s32 	%r423, %r52, %r481;
	shl.b32 	%r424, %r423, 2;
	mov.u32 	%r425, _ZZ15flash_attentionPfS_S_S_iiE2oi;
	add.s32 	%r426, %r425, %r424;
	ld.shared.f32 	%f343, [%r426];
	add.s32 	%r427, %r423, %r2;
	mul.wide.u32 	%rd207, %r427, 4;
	add.s64 	%rd208, %rd4, %rd207;
	st.global.f32 	[%rd208], %f343;
	ld.shared.f32 	%f344, [%r426+128];
	add.s32 	%r428, %r427, 32;
	mul.wide.u32 	%rd209, %r428, 4;
	add.s64 	%rd210, %rd4, %rd209;
	st.global.f32 	[%rd210], %f344;
	ld.shared.f32 	%f345, [%r426+256];
	add.s32 	%r429, %r427, 64;
	mul.wide.u32 	%rd211, %r429, 4;
	add.s64 	%rd212, %rd4, %rd211;
	st.global.f32 	[%rd212], %f345;
	ld.shared.f32 	%f346, [%r426+384];
	add.s32 	%r430, %r427, 96;
	mul.wide.u32 	%rd213, %r430, 4;
	add.s64 	%rd214, %rd4, %rd213;
	st.global.f32 	[%rd214], %f346;
	add.s32 	%r481, %r481, 128;
$L__BB0_40:
	and.b32  	%r431, %r54, 3;
	setp.eq.s32 	%p58, %r431, 0;
	@%p58 bra 	$L__BB0_45;
	setp.eq.s32 	%p59, %r431, 1;
	@%p59 bra 	$L__BB0_43;
	add.s32 	%r432, %r52, %r481;
	shl.b32 	%r433, %r432, 2;
	mov.u32 	%r434, _ZZ15flash_attentionPfS_S_S_iiE2oi;
	add.s32 	%r435, %r434, %r433;
	ld.shared.f32 	%f347, [%r435];
	add.s32 	%r436, %r432, %r2;
	mul.wide.u32 	%rd215, %r436, 4;
	add.s64 	%rd216, %rd4, %rd215;
	st.global.f32 	[%rd216], %f347;
	ld.shared.f32 	%f348, [%r435+128];
	add.s32 	%r437, %r436, 32;
	mul.wide.u32 	%rd217, %r437, 4;
	add.s64 	%rd218, %rd4, %rd217;
	st.global.f32 	[%rd218], %f348;
	add.s32 	%r481, %r481, 64;
$L__BB0_43:
	and.b32  	%r438, %r53, 32;
	setp.ne.s32 	%p60, %r438, 0;
	@%p60 bra 	$L__BB0_45;
	add.s32 	%r439, %r52, %r481;
	shl.b32 	%r440, %r439, 2;
	mov.u32 	%r441, _ZZ15flash_attentionPfS_S_S_iiE2oi;
	add.s32 	%r442, %r441, %r440;
	ld.shared.f32 	%f349, [%r442];
	add.s32 	%r443, %r439, %r2;
	mul.wide.u32 	%rd219, %r443, 4;
	add.s64 	%rd220, %rd4, %rd219;
	st.global.f32 	[%rd220], %f349;
$L__BB0_45:
	ret;
$L__BB0_46:
	.pragma "nounroll";
	mul.wide.u32 	%rd67, %r463, 4;
	add.s64 	%rd68, %rd2, %rd67;
	ld.global.f32 	%f79, [%rd68];
	st.shared.f32 	[%r462+-1024], %f79;
	add.s32 	%r212, %r463, 32;
	mul.wide.u32 	%rd69, %r212, 4;
	add.s64 	%rd70, %rd2, %rd69;
	ld.global.f32 	%f80, [%rd70];
	st.shared.f32 	[%r462+-896], %f80;
	add.s32 	%r213, %r463, 64;
	mul.wide.u32 	%rd71, %r213, 4;
	add.s64 	%rd72, %rd2, %rd71;
	ld.global.f32 	%f81, [%rd72];
	st.shared.f32 	[%r462+-768], %f81;
	add.s32 	%r214, %r463, 96;
	mul.wide.u32 	%rd73, %r214, 4;
	add.s64 	%rd74, %rd2, %rd73;
	ld.global.f32 	%f82, [%rd74];
	st.shared.f32 	[%r462+-640], %f82;
	add.s32 	%r215, %r463, 128;
	mul.wide.u32 	%rd75, %r215, 4;
	add.s64 	%rd76, %rd2, %rd75;
	ld.global.f32 	%f83, [%rd76];
	st.shared.f32 	[%r462+-512], %f83;
	add.s32 	%r216, %r463, 160;
	mul.wide.u32 	%rd77, %r216, 4;
	add.s64 	%rd78, %rd2, %rd77;
	ld.global.f32 	%f84, [%rd78];
	st.shared.f32 	[%r462+-384], %f84;
	add.s32 	%r217, %r463, 192;
	mul.wide.u32 	%rd79, %r217, 4;
	add.s64 	%rd80, %rd2, %rd79;
	ld.global.f32 	%f85, [%rd80];
	st.shared.f32 	[%r462+-256], %f85;
	add.s32 	%r218, %r463, 224;
	mul.wide.u32 	%rd81, %r218, 4;
	add.s64 	%rd82, %rd2, %rd81;
	ld.global.f32 	%f86, [%rd82];
	st.shared.f32 	[%r462+-128], %f86;
	add.s32 	%r219, %r463, 256;
	mul.wide.u32 	%rd83, %r219, 4;
	add.s64 	%rd84, %rd2, %rd83;
	ld.global.f32 	%f87, [%rd84];
	st.shared.f32 	[%r462], %f87;
	add.s32 	%r220, %r463, 288;
	mul.wide.u32 	%rd85, %r220, 4;
	add.s64 	%rd86, %rd2, %rd85;
	ld.global.f32 	%f88, [%rd86];
	st.shared.f32 	[%r462+128], %f88;
	add.s32 	%r221, %r463, 320;
	mul.wide.u32 	%rd87, %r221, 4;
	add.s64 	%rd88, %rd2, %rd87;
	ld.global.f32 	%f89, [%rd88];
	st.shared.f32 	[%r462+256], %f89;
	add.s32 	%r222, %r463, 352;
	mul.wide.u32 	%rd89, %r222, 4;
	add.s64 	%rd90, %rd2, %rd89;
	ld.global.f32 	%f90, [%rd90];
	st.shared.f32 	[%r462+384], %f90;
	add.s32 	%r223, %r463, 384;
	mul.wide.u32 	%rd91, %r223, 4;
	add.s64 	%rd92, %rd2, %rd91;
	ld.global.f32 	%f91, [%rd92];
	st.shared.f32 	[%r462+512], %f91;
	add.s32 	%r224, %r463, 416;
	mul.wide.u32 	%rd93, %r224, 4;
	add.s64 	%rd94, %rd2, %rd93;
	ld.global.f32 	%f92, [%rd94];
	st.shared.f32 	[%r462+640], %f92;
	add.s32 	%r225, %r463, 448;
	mul.wide.u32 	%rd95, %r225, 4;
	add.s64 	%rd96, %rd2, %rd95;
	ld.global.f32 	%f93, [%rd96];
	st.shared.f32 	[%r462+768], %f93;
	add.s32 	%r226, %r463, 480;
	mul.wide.u32 	%rd97, %r226, 4;
	add.s64 	%rd98, %rd2, %rd97;
	ld.global.f32 	%f94, [%rd98];
	st.shared.f32 	[%r462+896], %f94;
	add.s32 	%r465, %r465, 512;
	add.s32 	%r464, %r464, 16;
	add.s32 	%r463, %r463, 512;
	add.s32 	%r462, %r462, 2048;
	setp.eq.s32 	%p22, %r464, 0;
	@%p22 bra 	$L__BB0_47;
	bra.uni 	$L__BB0_46;
$L__BB0_47:
	add.s32 	%r460, %r465, -256;
$L__BB0_48:
	add.s32 	%r67, %r46, -1;
	add.s32 	%r68, %r47, -1;
	setp.eq.s32 	%p23, %r46, 0;
	@%p23 bra 	$L__BB0_58;
	setp.lt.u32 	%p24, %r67, 7;
	@%p24 bra 	$L__BB0_51;
	add.s32 	%r227, %r61, %r460;
	mul.wide.u32 	%rd99, %r227, 4;
	add.s64 	%rd100, %rd2, %rd99;
	ld.global.f32 	%f95, [%rd100];
	add.s32 	%r228, %r43, %r460;
	shl.b32 	%r229, %r228, 2;
	mov.u32 	%r230, _ZZ15flash_attentionPfS_S_S_iiE2kj;
	add.s32 	%r231, %r230, %r229;
	st.shared.f32 	[%r231], %f95;
	add.s32 	%r232, %r227, 32;
	mul.wide.u32 	%rd101, %r232, 4;
	add.s64 	%rd102, %rd2, %rd101;
	ld.global.f32 	%f96, [%rd102];
	st.shared.f32 	[%r231+128], %f96;
	add.s32 	%r233, %r227, 64;
	mul.wide.u32 	%rd103, %r233, 4;
	add.s64 	%rd104, %rd2, %rd103;
	ld.global.f32 	%f97, [%rd104];
	st.shared.f32 	[%r231+256], %f97;
	add.s32 	%r234, %r227, 96;
	mul.wide.u32 	%rd105, %r234, 4;
	add.s64 	%rd106, %rd2, %rd105;
	ld.global.f32 	%f98, [%rd106];
	st.shared.f32 	[%r231+384], %f98;
	add.s32 	%r235, %r227, 128;
	mul.wide.u32 	%rd107, %r235, 4;
	add.s64 	%rd108, %rd2, %rd107;
	ld.global.f32 	%f99, [%rd108];
	st.shared.f32 	[%r231+512], %f99;
	add.s32 	%r236, %r227, 160;
	mul.wide.u32 	%rd109, %r236, 4;
	add.s64 	%rd110, %rd2, %rd109;
	ld.global.f32 	%f100, [%rd110];
	st.shared.f32 	[%r231+640], %f100;
	add.s32 	%r237, %r227, 192;
	mul.wide.u32 	%rd111, %r237, 4;
	add.s64 	%rd112, %rd2, %rd111;
	ld.global.f32 	%f101, [%rd112];
	st.shared.f32 	[%r231+768], %f101;
	add.s32 	%r238, %r227, 224;
	mul.wide.u32 	%rd113, %r238, 4;
	add.s64 	%rd114, %rd2, %rd113;
	ld.global.f32 	%f102, [%rd114];
	st.shared.f32 	[%r231+896], %f102;
	add.s32 	%r460, %r460, 256;
$L__BB0_51:
	setp.eq.s32 	%p25, %r47, 0;
	@%p25 bra 	$L__BB0_58;
	setp.lt.u32 	%p26, %r68, 3;
	@%p26 bra 	$L__BB0_54;
	add.s32 	%r239, %r61, %r460;
	mul.wide.u32 	%rd115, %r239, 4;
	add.s64 	%rd116, %rd2, %rd115;
	ld.global.f32 	%f103, [%rd116];
	add.s32 	%r240, %r43, %r460;
	shl.b32 	%r241, %r240, 2;
	mov.u32 	%r242, _ZZ15flash_attentionPfS_S_S_iiE2kj;
	add.s32 	%r243, %r242, %r241;
	st.shared.f32 	[%r243], %f103;
	add.s32 	%r244, %r239, 32;
	mul.wide.u32 	%rd117, %r244, 4;
	add.s64 	%rd118, %rd2, %rd117;
	ld.global.f32 	%f104, [%rd118];
	st.shared.f32 	[%r243+128], %f104;
	add.s32 	%r245, %r239, 64;
	mul.wide.u32 	%rd119, %r245, 4;
	add.s64 	%rd120, %rd2, %rd119;
	ld.global.f32 	%f105, [%rd120];
	st.shared.f32 	[%r243+256], %f105;
	add.s32 	%r246, %r239, 96;
	mul.wide.u32 	%rd121, %r246, 4;
	add.s64 	%rd122, %rd2, %rd121;
	ld.global.f32 	%f106, [%rd122];
	st.shared.f32 	[%r243+384], %f106;
	add.s32 	%r460, %r460, 128;
$L__BB0_54:
	setp.eq.s32 	%p27, %r49, 0;
	@%p27 bra 	$L__BB0_58;
	setp.eq.s32 	%p28, %r49, 1;
	add.s32 	%r73, %r61, %r460;
	mul.wide.u32 	%rd123, %r73, 4;
	add.s64 	%rd124, %rd2, %rd123;
	ld.global.f32 	%f107, [%rd124];
	add.s32 	%r247, %r43, %r460;
	shl.b32 	%r248, %r247, 2;
	mov.u32 	%r249, _ZZ15flash_attentionPfS_S_S_iiE2kj;
	add.s32 	%r74, %r249, %r248;
	st.shared.f32 	[%r74], %f107;
	@%p28 bra 	$L__BB0_58;
	setp.eq.s32 	%p29, %r49, 2;
	add.s32 	%r250, %r73, 32;
	mul.wide.u32 	%rd125, %r250, 4;
	add.s64 	%rd126, %rd2, %rd125;
	ld.global.f32 	%f108, [%rd126];
	st.shared.f32 	[%r74+128], %f108;
	@%p29 bra 	$L__BB0_58;
	add.s32 	%r251, %r73, 64;
	mul.wide.u32 	%rd127, %r251, 4;
	add.s64 	%rd128, %rd2, %rd127;
	ld.global.f32 	%f109, [%rd128];
	st.shared.f32 	[%r74+256], %f109;
$L__BB0_58:
	setp.lt.u32 	%p30, %r45, 480;
	mov.b32 	%r468, 0;
	@%p30 bra 	$L__BB0_61;
	mov.b32 	%r468, 0;
	mov.u32 	%r467, %r468;
$L__BB0_60:
	.pragma "nounroll";
	add.s32 	%r254, %r61, %r468;
	mul.wide.u32 	%rd129, %r254, 4;
	add.s64 	%rd130, %rd3, %rd129;
	ld.global.f32 	%f110, [%rd130];
	add.s32 	%r255, %r43, %r468;
	shl.b32 	%r256, %r255, 2;
	mov.u32 	%r257, _ZZ15flash_attentionPfS_S_S_iiE2vj;
	add.s32 	%r258, %r257, %r256;
	st.shared.f32 	[%r258], %f110;
	add.s32 	%r259, %r254, 32;
	mul.wide.u32 	%rd131, %r259, 4;
	add.s64 	%rd132, %rd3, %rd131;
	ld.global.f32 	%f111, [%rd132];
	st.shared.f32 	[%r258+128], %f111;
	add.s32 	%r260, %r254, 64;
	mul.wide.u32 	%rd133, %r260, 4;
	add.s64 	%rd134, %rd3, %rd133;
	ld.global.f32 	%f112, [%rd134];
	st.shared.f32 	[%r258+256], %f112;
	add.s32 	%r261, %r254, 96;
	mul.wide.u32 	%rd135, %r261, 4;
	add.s64 	%rd136, %rd3, %rd135;
	ld.global.f32 	%f113, [%rd136];
	st.shared.f32 	[%r258+384], %f113;
	add.s32 	%r262, %r254, 128;
	mul.wide.u32 	%rd137, %r262, 4;
	add.s64 	%rd138, %rd3, %rd137;
	ld.global.f32 	%f114, [%rd138];
	st.shared.f32 	[%r258+512], %f114;
	add.s32 	%r263, %r254, 160;
	mul.wide.u32 	%rd139, %r263, 4;
	add.s64 	%rd140, %rd3, %rd139;
	ld.global.f32 	%f115, [%rd140];
	st.shared.f32 	[%r258+640], %f115;
	add.s32 	%r264, %r254, 192;
	mul.wide.u32 	%rd141, %r264, 4;
	add.s64 	%rd142, %rd3, %rd141;
	ld.global.f32 	%f116, [%rd142];
	st.shared.f32 	[%r258+768], %f116;
	add.s32 	%r265, %r254, 224;
	mul.wide.u32 	%rd143, %r265, 4;
	add.s64 	%rd144, %rd3, %rd143;
	ld.global.f32 	%f117, [%rd144];
	st.shared.f32 	[%r258+896], %f117;
	add.s32 	%r266, %r254, 256;
	mul.wide.u32 	%rd145, %r266, 4;
	add.s64 	%rd146, %rd3, %rd145;
	ld.global.f32 	%f118, [%rd146];
	st.shared.f32 	[%r258+1024], %f118;
	add.s32 	%r267, %r254, 288;
	mul.wide.u32 	%rd147, %r267, 4;
	add.s64 	%rd148, %rd3, %rd147;
	ld.global.f32 	%f119, [%rd148];
	st.shared.f32 	[%r258+1152], %f119;
	add.s32 	%r268, %r254, 320;
	mul.wide.u32 	%rd149, %r268, 4;
	add.s64 	%rd150, %rd3, %rd149;
	ld.global.f32 	%f120, [%rd150];
	st.shared.f32 	[%r258+1280], %f120;
	add.s32 	%r269, %r254, 352;
	mul.wide.u32 	%rd151, %r269, 4;
	add.s64 	%rd152, %rd3, %rd151;
	ld.global.f32 	%f121, [%rd152];
	st.shared.f32 	[%r258+1408], %f121;
	add.s32 	%r270, %r254, 384;
	mul.wide.u32 	%rd153, %r270, 4;
	add.s64 	%rd154, %rd3, %rd153;
	ld.global.f32 	%f122, [%rd154];
	st.shared.f32 	[%r258+1536], %f122;
	add.s32 	%r271, %r254, 416;
	mul.wide.u32 	%rd155, %r271, 4;
	add.s64 	%rd156, %rd3, %rd155;
	ld.global.f32 	%f123, [%rd156];
	st.shared.f32 	[%r258+1664], %f123;
	add.s32 	%r272, %r254, 448;
	mul.wide.u32 	%rd157, %r272, 4;
	add.s64 	%rd158, %rd3, %rd157;
	ld.global.f32 	%f124, [%rd158];
	st.shared.f32 	[%r258+1792], %f124;
	add.s32 	%r273, %r254, 480;
	mul.wide.u32 	%rd159, %r273, 4;
	add.s64 	%rd160, %rd3, %rd159;
	ld.global.f32 	%f125, [%rd160];
	st.shared.f32 	[%r258+1920], %f125;
	add.s32 	%r468, %r468, 512;
	add.s32 	%r467, %r467, 16;
	shr.u32 	%r274, %r45, 5;
	add.s32 	%r275, %r274, 1;
	and.b32  	%r276, %r275, 268435440;
	setp.ne.s32 	%p31, %r467, %r276;
	@%p31 bra 	$L__BB0_60;
$L__BB0_61:
	setp.eq.s32 	%p32, %r46, 0;
	@%p32 bra 	$L__BB0_71;
	setp.lt.u32 	%p33, %r67, 7;
	@%p33 bra 	$L__BB0_64;
	add.s32 	%r277, %r61, %r468;
	mul.wide.u32 	%rd161, %r277, 4;
	add.s64 	%rd162, %rd3, %rd161;
	ld.global.f32 	%f126, [%rd162];
	add.s32 	%r278, %r43, %r468;
	shl.b32 	%r279, %r278, 2;
	mov.u32 	%r280, _ZZ15flash_attentionPfS_S_S_iiE2vj;
	add.s32 	%r281, %r280, %r279;
	st.shared.f32 	[%r281], %f126;
	add.s32 	%r282, %r277, 32;
	mul.wide.u32 	%rd163, %r282, 4;
	add.s64 	%rd164, %rd3, %rd163;
	ld.global.f32 	%f127, [%rd164];
	st.shared.f32 	[%r281+128], %f127;
	add.s32 	%r283, %r277, 64;
	mul.wide.u32 	%rd165, %r283, 4;
	add.s64 	%rd166, %rd3, %rd165;
	ld.global.f32 	%f128, [%rd166];
	st.shared.f32 	[%r281+256], %f128;
	add.s32 	%r284, %r277, 96;
	mul.wide.u32 	%rd167, %r284, 4;
	add.s64 	%rd168, %rd3, %rd167;
	ld.global.f32 	%f129, [%rd168];
	st.shared.f32 	[%r281+384], %f129;
	add.s32 	%r285, %r277, 128;
	mul.wide.u32 	%rd169, %r285, 4;
	add.s64 	%rd170, %rd3, %rd169;
	ld.global.f32 	%f130, [%rd170];
	st.shared.f32 	[%r281+512], %f130;
	add.s32 	%r286, %r277, 160;
	mul.wide.u32 	%rd171, %r286, 4;
	add.s64 	%rd172, %rd3, %rd171;
	ld.global.f32 	%f131, [%rd172];
	st.shared.f32 	[%r281+640], %f131;
	add.s32 	%r287, %r277, 192;
	mul.wide.u32 	%rd173, %r287, 4;
	add.s64 	%rd174, %rd3, %rd173;
	ld.global.f32 	%f132, [%rd174];
	st.shared.f32 	[%r281+768], %f132;
	add.s32 	%r288, %r277, 224;
	mul.wide.u32 	%rd175, %r288, 4;
	add.s64 	%rd176, %rd3, %rd175;
	ld.global.f32 	%f133, [%rd176];
	st.shared.f32 	[%r281+896], %f133;
	add.s32 	%r468, %r468, 256;
$L__BB0_64:
	setp.eq.s32 	%p34, %r47, 0;
	@%p34 bra 	$L__BB0_71;
	setp.lt.u32 	%p35, %r68, 3;
	@%p35 bra 	$L__BB0_67;
	add.s32 	%r289, %r61, %r468;
	mul.wide.u32 	%rd177, %r289, 4;
	add.s64 	%rd178, %rd3, %rd177;
	ld.global.f32 	%f134, [%rd178];
	add.s32 	%r290, %r43, %r468;
	shl.b32 	%r291, %r290, 2;
	mov.u32 	%r292, _ZZ15flash_attentionPfS_S_S_iiE2vj;
	add.s32 	%r293, %r292, %r291;
	st.shared.f32 	[%r293], %f134;
	add.s32 	%r294, %r289, 32;
	mul.wide.u32 	%rd179, %r294, 4;
	add.s64 	%rd180, %rd3, %rd179;
	ld.global.f32 	%f135, [%rd180];
	st.shared.f32 	[%r293+128], %f135;
	add.s32 	%r295, %r289, 64;
	mul.wide.u32 	%rd181, %r295, 4;
	add.s64 	%rd182, %rd3, %rd181;
	ld.global.f32 	%f136, [%rd182];
	st.shared.f32 	[%r293+256], %f136;
	add.s32 	%r296, %r289, 96;
	mul.wide.u32 	%rd183, %r296, 4;
	add.s64 	%rd184, %rd3, %rd183;
	ld.global.f32 	%f137, [%rd184];
	st.shared.f32 	[%r293+384], %f137;
	add.s32 	%r468, %r468, 128;
$L__BB0_67:
	setp.eq.s32 	%p36, %r49, 0;
	@%p36 bra 	$L__BB0_71;
	setp.eq.s32 	%p37, %r49, 1;
	add.s32 	%r92, %r61, %r468;
	mul.wide.u32 	%rd185, %r92, 4;
	add.s64 	%rd186, %rd3, %rd185;
	ld.global.f32 	%f138, [%rd186];
	add.s32 	%r297, %r43, %r468;
	shl.b32 	%r298, %r297, 2;
	mov.u32 	%r299, _ZZ15flash_attentionPfS_S_S_iiE2vj;
	add.s32 	%r93, %r299, %r298;
	st.shared.f32 	[%r93], %f138;
	@%p37 bra 	$L__BB0_71;
	setp.eq.s32 	%p38, %r49, 2;
	add.s32 	%r300, %r92, 32;
	mul.wide.u32 	%rd187, %r300, 4;
	add.s64 	%rd188, %rd3, %rd187;
	ld.global.f32 	%f139, [%rd188];
	st.shared.f32 	[%r93+128], %f139;
	@%p38 bra 	$L__BB0_71;
	add.s32 	%r301, %r92, 64;
	mul.wide.u32 	%rd189, %r301, 4;
	add.s64 	%rd190, %rd3, %rd189;
	ld.global.f32 	%f140, [%rd190];
	st.shared.f32 	[%r93+256], %f140;
$L__BB0_71:
	setp.lt.s32 	%p39, %r118, 1;
	bar.sync 	0;
	mov.f32 	%f357, 0f00000000;
	@%p39 bra 	$L__BB0_83;
	setp.lt.u32 	%p40, %r45, 7;
	mov.f32 	%f357, 0f00000000;
	mov.b32 	%r473, 0;
	@%p40 bra 	$L__BB0_75;
	mov.f32 	%f357, 0f00000000;
	mov.b32 	%r471, 0;
$L__BB0_74:
	.pragma "nounroll";
	add.s32 	%r304, %r471, %r41;
	shl.b32 	%r305, %r304, 2;
	mov.u32 	%r306, _ZZ15flash_attentionPfS_S_S_iiE2qi;
	add.s32 	%r307, %r306, %r305;
	ld.shared.f32 	%f145, [%r307];
	add.s32 	%r308, %r471, %r44;
	shl.b32 	%r309, %r308, 2;
	mov.u32 	%r310, _ZZ15flash_attentionPfS_S_S_iiE2kj;
	add.s32 	%r311, %r310, %r309;
	ld.shared.f32 	%f146, [%r311];
	fma.rn.f32 	%f147, %f145, %f146, %f357;
	ld.shared.f32 	%f148, [%r307+4];
	ld.shared.f32 	%f149, [%r311+4];
	fma.rn.f32 	%f150, %f148, %f149, %f147;
	ld.shared.f32 	%f151, [%r307+8];
	ld.shared.f32 	%f152, [%r311+8];
	fma.rn.f32 	%f153, %f151, %f152, %f150;
	ld.shared.f32 	%f154, [%r307+12];
	ld.shared.f32 	%f155, [%r311+12];
	fma.rn.f32 	%f156, %f154, %f155, %f153;
	ld.shared.f32 	%f157, [%r307+16];
	ld.shared.f32 	%f158, [%r311+16];
	fma.rn.f32 	%f159, %f157, %f158, %f156;
	ld.shared.f32 	%f160, [%r307+20];
	ld.shared.f32 	%f161, [%r311+20];
	fma.rn.f32 	%f162, %f160, %f161, %f159;
	ld.shared.f32 	%f163, [%r307+24];
	ld.shared.f32 	%f164, [%r311+24];
	fma.rn.f32 	%f165, %f163, %f164, %f162;
	ld.shared.f32 	%f166, [%r307+28];
	ld.shared.f32 	%f167, [%r311+28];
	fma.rn.f32 	%f357, %f166, %f167, %f165;
	add.s32 	%r471, %r471, 8;
	setp.ne.s32 	%p41, %r471, %r50;
	mov.u32 	%r473, %r50;
	@%p41 bra 	$L__BB0_74;
$L__BB0_75:
	setp.eq.s32 	%p42, %r48, 0;
	@%p42 bra 	$L__BB0_83;
	add.s32 	%r312, %r48, -1;
	setp.lt.u32 	%p43, %r312, 3;
	@%p43 bra 	$L__BB0_78;
	add.s32 	%r313, %r473, %r41;
	shl.b32 	%r314, %r313, 2;
	mov.u32 	%r315, _ZZ15flash_attentionPfS_S_S_iiE2qi;
	add.s32 	%r316, %r315, %r314;
	ld.shared.f32 	%f169, [%r316];
	add.s32 	%r317, %r473, %r44;
	shl.b32 	%r318, %r317, 2;
	mov.u32 	%r319, _ZZ15flash_attentionPfS_S_S_iiE2kj;
	add.s32 	%r320, %r319, %r318;
	ld.shared.f32 	%f170, [%r320];
	fma.rn.f32 	%f171, %f169, %f170, %f357;
	ld.shared.f32 	%f172, [%r316+4];
	ld.shared.f32 	%f173, [%r320+4];
	fma.rn.f32 	%f174, %f172, %f173, %f171;
	ld.shared.f32 	%f175, [%r316+8];
	ld.shared.f32 	%f176, [%r320+8];
	fma.rn.f32 	%f177, %f175, %f176, %f174;
	ld.shared.f32 	%f178, [%r316+12];
	ld.shared.f32 	%f179, [%r320+12];
	fma.rn.f32 	%f357, %f178, %f179, %f177;
	add.s32 	%r473, %r473, 4;
$L__BB0_78:
	and.b32  	%r321, %r118, 3;
	setp.eq.s32 	%p44, %r321, 0;
	@%p44 bra 	$L__BB0_83;
	setp.eq.s32 	%p45, %r321, 1;
	@%p45 bra 	$L__BB0_81;
	add.s32 	%r322, %r473, %r41;
	shl.b32 	%r323, %r322, 2;
	mov.u32 	%r324, _ZZ15flash_attentionPfS_S_S_iiE2qi;
	add.s32 	%r325, %r324, %r323;
	ld.shared.f32 	%f181, [%r325];
	add.s32 	%r326, %r473, %r44;
	shl.b32 	%r327, %r326, 2;
	mov.u32 	%r328, _ZZ15flash_attentionPfS_S_S_iiE2kj;
	add.s32 	%r329, %r328, %r327;
	ld.shared.f32 	%f182, [%r329];
	fma.rn.f32 	%f183, %f181, %f182, %f357;
	ld.shared.f32 	%f184, [%r325+4];
	ld.shared.f32 	%f185, [%r329+4];
	fma.rn.f32 	%f357, %f184, %f185, %f183;
	add.s32 	%r473, %r473, 2;
$L__BB0_81:
	and.b32  	%r330, %r118, 1;
	setp.eq.b32 	%p46, %r330, 1;
	not.pred 	%p47, %p46;
	@%p47 bra 	$L__BB0_83;
	add.s32 	%r331, %r473, %r41;
	shl.b32 	%r332, %r331, 2;
	mov.u32 	%r333, _ZZ15flash_attentionPfS_S_S_iiE2qi;
	add.s32 	%r334, %r333, %r332;
	ld.shared.f32 	%f186, [%r334];
	add.s32 	%r335, %r473, %r44;
	shl.b32 	%r336, %r335, 2;
	mov.u32 	%r337, _ZZ15flash_attentionPfS_S_S_iiE2kj;
	add.s32 	%r338, %r337, %r336;
	ld.shared.f32 	%f187, [%r338];
	fma.rn.f32 	%f357, %f186, %f187, %f357;
$L__BB0_83:
	setp.ne.s32 	%p48, %r40, 0;
	fma.rn.f32 	%f188, %f1, %f357, 0fC0400000;
	fma.rn.f32 	%f189, %f188, 0f3BBB989D, 0f3F000000;
	cvt.sat.f32.f32 	%f190, %f189;
	mov.f32 	%f191, 0f4B400001;
	mov.f32 	%f192, 0f437C0000;
	fma.rm.f32 	%f193, %f190, %f192, %f191;
	add.f32 	%f194, %f193, 0fCB40007F;
	neg.f32 	%f195, %f194;
	fma.rn.f32 	%f196, %f188, 0f3FB8AA3B, %f195;
	fma.rn.f32 	%f197, %f188, 0f32A57060, %f196;
	mov.b32 	%r339, %f193;
	shl.b32 	%r340, %r339, 23;
	mov.b32 	%f198, %r340;
	ex2.approx.ftz.f32 	%f199, %f197;
	mul.f32 	%f200, %f199, %f198;
	shl.b32 	%r341, %r40, 5;
	add.s32 	%r342, %r341, %r42;
	shl.b32 	%r343, %r342, 2;
	mov.u32 	%r344, _ZZ15flash_attentionPfS_S_S_iiE3pij;
	add.s32 	%r345, %r344, %r343;
	st.shared.f32 	[%r345], %f200;
	bar.sync 	0;
	@%p48 bra 	$L__BB0_85;
	shl.b32 	%r346, %r42, 7;
	add.s32 	%r348, %r344, %r346;
	ld.shared.f32 	%f201, [%r348];
	add.f32 	%f202, %f201, 0f00000000;
	ld.shared.f32 	%f203, [%r348+4];
	add.f32 	%f204, %f202, %f203;
	ld.shared.f32 	%f205, [%r348+8];
	add.f32 	%f206, %f204, %f205;
	ld.shared.f32 	%f207, [%r348+12];
	add.f32 	%f208, %f206, %f207;
	ld.shared.f32 	%f209, [%r348+16];
	add.f32 	%f210, %f208, %f209;
	ld.shared.f32 	%f211, [%r348+20];
	add.f32 	%f212, %f210, %f211;
	ld.shared.f32 	%f213, [%r348+24];
	add.f32 	%f214, %f212, %f213;
	ld.shared.f32 	%f215, [%r348+28];
	add.f32 	%f216, %f214, %f215;
	ld.shared.f32 	%f217, [%r348+32];
	add.f32 	%f218, %f216, %f217;
	ld.shared.f32 	%f219, [%r348+36];
	add.f32 	%f220, %f218, %f219;
	ld.shared.f32 	%f221, [%r348+40];
	add.f32 	%f222, %f220, %f221;
	ld.shared.f32 	%f223, [%r348+44];
	add.f32 	%f224, %f222, %f223;
	ld.shared.f32 	%f225, [%r348+48];
	add.f32 	%f226, %f224, %f225;
	ld.shared.f32 	%f227, [%r348+52];
	add.f32 	%f228, %f226, %f227;
	ld.shared.f32 	%f229, [%r348+56];
	add.f32 	%f230, %f228, %f229;
	ld.shared.f32 	%f231, [%r348+60];
	add.f32 	%f232, %f230, %f231;
	ld.shared.f32 	%f233, [%r348+64];
	add.f32 	%f234, %f232, %f233;
	ld.shared.f32 	%f235, [%r348+68];
	add.f32 	%f236, %f234, %f235;
	ld.shared.f32 	%f237, [%r348+72];
	add.f32 	%f238, %f236, %f237;
	ld.shared.f32 	%f239, [%r348+76];
	add.f32 	%f240, %f238, %f239;
	ld.shared.f32 	%f241, [%r348+80];
	add.f32 	%f242, %f240, %f241;
	ld.shared.f32 	%f243, [%r348+84];
	add.f32 	%f244, %f242, %f243;
	ld.shared.f32 	%f245, [%r348+88];
	add.f32 	%f246, %f244, %f245;
	ld.shared.f32 	%f247, [%r348+92];
	add.f32 	%f248, %f246, %f247;
	ld.shared.f32 	%f249, [%r348+96];
	add.f32 	%f250, %f248, %f249;
	ld.shared.f32 	%f251, [%r348+100];
	add.f32 	%f252, %f250, %f251;
	ld.shared.f32 	%f253, [%r348+104];
	add.f32 	%f254, %f252, %f253;
	ld.shared.f32 	%f255, [%r348+108];
	add.f32 	%f256, %f254, %f255;
	ld.shared.f32 	%f257, [%r348+112];
	add.f32 	%f258, %f256, %f257;
	ld.shared.f32 	%f259, [%r348+116];
	add.f32 	%f260, %f258, %f259;
	ld.shared.f32 	%f261, [%r348+120];
	add.f32 	%f262, %f260, %f261;
	ld.shared.f32 	%f263, [%r348+124];
	add.f32 	%f264, %f262, %f263;
	shl.b32 	%r349, %r42, 2;
	mov.u32 	%r350, _ZZ15flash_attentionPfS_S_S_iiE2li;
	add.s32 	%r351, %r350, %r349;
	ld.shared.f32 	%f265, [%r351];
	add.f32 	%f266, %f264, %f265;
	mov.u32 	%r352, _ZZ15flash_attentionPfS_S_S_iiE6li_new;
	add.s32 	%r353, %r352, %r349;
	st.shared.f32 	[%r353], %f266;
$L__BB0_85:
	setp.lt.s32 	%p49, %r118, 1;
	bar.sync 	0;
	@%p49 bra 	$L__BB0_88;
	shl.b32 	%r355, %r40, 2;
	mov.u32 	%r356, _ZZ15flash_attentionPfS_S_S_iiE2li;
	add.s32 	%r357, %r356, %r355;
	ld.shared.f32 	%f14, [%r357];
	mov.u32 	%r358, _ZZ15flash_attentionPfS_S_S_iiE6li_new;
	add.s32 	%r359, %r358, %r355;
	ld.shared.f32 	%f15, [%r359];
	shl.b32 	%r360, %r40, 7;
	mov.u32 	%r361, _ZZ15flash_attentionPfS_S_S_iiE3pij;
	add.s32 	%r362, %r361, %r360;
	ld.shared.f32 	%f16, [%r362];
	ld.shared.f32 	%f17, [%r362+4];
	ld.shared.f32 	%f18, [%r362+8];
	ld.shared.f32 	%f19, [%r362+12];
	ld.shared.f32 	%f20, [%r362+16];
	ld.shared.f32 	%f21, [%r362+20];
	ld.shared.f32 	%f22, [%r362+24];
	ld.shared.f32 	%f23, [%r362+28];
	ld.shared.f32 	%f24, [%r362+32];
	ld.shared.f32 	%f25, [%r362+36];
	ld.shared.f32 	%f26, [%r362+40];
	ld.shared.f32 	%f27, [%r362+44];
	ld.shared.f32 	%f28, [%r362+48];
	ld.shared.f32 	%f29, [%r362+52];
	ld.shared.f32 	%f30, [%r362+56];
	ld.shared.f32 	%f31, [%r362+60];
	ld.shared.f32 	%f32, [%r362+64];
	ld.shared.f32 	%f33, [%r362+68];
	ld.shared.f32 	%f34, [%r362+72];
	ld.shared.f32 	%f35, [%r362+76];
	ld.shared.f32 	%f36, [%r362+80];
	ld.shared.f32 	%f37, [%r362+84];
	ld.shared.f32 	%f38, [%r362+88];
	ld.shared.f32 	%f39, [%r362+92];
	ld.shared.f32 	%f40, [%r362+96];
	ld.shared.f32 	%f41, [%r362+100];
	ld.shared.f32 	%f42, [%r362+104];
	ld.shared.f32 	%f43, [%r362+108];
	ld.shared.f32 	%f44, [%r362+112];
	ld.shared.f32 	%f45, [%r362+116];
	ld.shared.f32 	%f46, [%r362+120];
	ld.shared.f32 	%f47, [%r362+124];
	mov.b32 	%r475, 0;
$L__BB0_87:
	add.s32 	%r363, %r475, %r42;
	shl.b32 	%r364, %r363, 2;
	mov.u32 	%r365, _ZZ15flash_attentionPfS_S_S_iiE2vj;
	add.s32 	%r366, %r365, %r364;
	ld.shared.f32 	%f267, [%r366];
	fma.rn.f32 	%f268, %f16, %f267, 0f00000000;
	shl.b32 	%r367, %r118, 2;
	add.s32 	%r368, %r366, %r367;
	ld.shared.f32 	%f269, [%r368];
	fma.rn.f32 	%f270, %f17, %f269, %f268;
	add.s32 	%r369, %r368, %r367;
	ld.shared.f32 	%f271, [%r369];
	fma.rn.f32 	%f272, %f18, %f271, %f270;
	add.s32 	%r370, %r369, %r367;
	ld.shared.f32 	%f273, [%r370];
	fma.rn.f32 	%f274, %f19, %f273, %f272;
	add.s32 	%r371, %r370, %r367;
	ld.shared.f32 	%f275, [%r371];
	fma.rn.f32 	%f276, %f20, %f275, %f274;
	add.s32 	%r372, %r371, %r367;
	ld.shared.f32 	%f277, [%r372];
	fma.rn.f32 	%f278, %f21, %f277, %f276;
	add.s32 	%r373, %r372, %r367;
	ld.shared.f32 	%f279, [%r373];
	fma.rn.f32 	%f280, %f22, %f279, %f278;
	add.s32 	%r374, %r373, %r367;
	ld.shared.f32 	%f281, [%r374];
	fma.rn.f32 	%f282, %f23, %f281, %f280;
	add.s32 	%r375, %r374, %r367;
	ld.shared.f32 	%f283, [%r375];
	fma.rn.f32 	%f284, %f24, %f283, %f282;
	add.s32 	%r376, %r375, %r367;
	ld.shared.f32 	%f285, [%r376];
	fma.rn.f32 	%f286, %f25, %f285, %f284;
	add.s32 	%r377, %r376, %r367;
	ld.shared.f32 	%f287, [%r377];
	fma.rn.f32 	%f288, %f26, %f287, %f286;
	add.s32 	%r378, %r377, %r367;
	ld.shared.f32 	%f289, [%r378];
	fma.rn.f32 	%f290, %f27, %f289, %f288;
	add.s32 	%r379, %r378, %r367;
	ld.shared.f32 	%f291, [%r379];
	fma.rn.f32 	%f292, %f28, %f291, %f290;
	add.s32 	%r380, %r379, %r367;
	ld.shared.f32 	%f293, [%r380];
	fma.rn.f32 	%f294, %f29, %f293, %f292;
	add.s32 	%r381, %r380, %r367;
	ld.shared.f32 	%f295, [%r381];
	fma.rn.f32 	%f296, %f30, %f295, %f294;
	add.s32 	%r382, %r381, %r367;
	ld.shared.f32 	%f297, [%r382];
	fma.rn.f32 	%f298, %f31, %f297, %f296;
	add.s32 	%r383, %r382, %r367;
	ld.shared.f32 	%f299, [%r383];
	fma.rn.f32 	%f300, %f32, %f299, %f298;
	add.s32 	%r384, %r383, %r367;
	ld.shared.f32 	%f301, [%r384];
	fma.rn.f32 	%f302, %f33, %f301, %f300;
	add.s32 	%r385, %r384, %r367;
	ld.shared.f32 	%f303, [%r385];
	fma.rn.f32 	%f304, %f34, %f303, %f302;
	add.s32 	%r386, %r385, %r367;
	ld.shared.f32 	%f305, [%r386];
	fma.rn.f32 	%f306, %f35, %f305, %f304;
	add.s32 	%r387, %r386, %r367;
	ld.shared.f32 	%f307, [%r387];
	fma.rn.f32 	%f308, %f36, %f307, %f306;
	add.s32 	%r388, %r387, %r367;
	ld.shared.f32 	%f309, [%r388];
	fma.rn.f32 	%f310, %f37, %f309, %f308;
	add.s32 	%r389, %r388, %r367;
	ld.shared.f32 	%f311, [%r389];
	fma.rn.f32 	%f312, %f38, %f311, %f310;
	add.s32 	%r390, %r389, %r367;
	ld.shared.f32 	%f313, [%r390];
	fma.rn.f32 	%f314, %f39, %f313, %f312;
	add.s32 	%r391, %r390, %r367;
	ld.shared.f32 	%f315, [%r391];
	fma.rn.f32 	%f316, %f40, %f315, %f314;
	add.s32 	%r392, %r391, %r367;
	ld.shared.f32 	%f317, [%r392];
	fma.rn.f32 	%f318, %f41, %f317, %f316;
	add.s32 	%r393, %r392, %r367;
	ld.shared.f32 	%f319, [%r393];
	fma.rn.f32 	%f320, %f42, %f319, %f318;
	add.s32 	%r394, %r393, %r367;
	ld.shared.f32 	%f321, [%r394];
	fma.rn.f32 	%f322, %f43, %f321, %f320;
	add.s32 	%r395, %r394, %r367;
	ld.shared.f32 	%f323, [%r395];
	fma.rn.f32 	%f324, %f44, %f323, %f322;
	add.s32 	%r396, %r395, %r367;
	ld.shared.f32 	%f325, [%r396];
	fma.rn.f32 	%f326, %f45, %f325, %f324;
	add.s32 	%r397, %r396, %r367;
	ld.shared.f32 	%f327, [%r397];
	fma.rn.f32 	%f328, %f46, %f327, %f326;
	add.s32 	%r398, %r397, %r367;
	ld.shared.f32 	%f329, [%r398];
	fma.rn.f32 	%f330, %f47, %f329, %f328;
	add.s32 	%r399, %r363, %r41;
	shl.b32 	%r400, %r399, 2;
	mov.u32 	%r401, _ZZ15flash_attentionPfS_S_S_iiE2oi;
	add.s32 	%r402, %r401, %r400;
	ld.shared.f32 	%f331, [%r402];
	fma.rn.f32 	%f332, %f14, %f331, %f330;
	div.rn.f32 	%f333, %f332, %f15;
	st.shared.f32 	[%r402], %f333;
	add.s32 	%r475, %r475, 32;
	setp.lt.s32 	%p50, %r475, %r118;
	@%p50 bra 	$L__BB0_87;
$L__BB0_88:
	setp.ne.s32 	%p51, %r40, 0;
	@%p51 bra 	$L__BB0_90;
	shl.b32 	%r403, %r42, 2;
	mov.u32 	%r404, _ZZ15flash_attentionPfS_S_S_iiE6li_new;
	add.s32 	%r405, %r404, %r403;
	ld.shared.f32 	%f334, [%r405];
	mov.u32 	%r406, _ZZ15flash_attentionPfS_S_S_iiE2li;
	add.s32 	%r407, %r406, %r403;
	st.shared.f32 	[%r407], %f334;
$L__BB0_90:
	add.s32 	%r458, %r458, 1;
	setp.eq.s32 	%p52, %r458, %r119;
	@%p52 bra 	$L__BB0_32;
	bra.uni 	$L__BB0_29;

}


// ===== COMPILED SASS (sm_100) =====

	.target	sm_100

	.elftype	@"ET_EXEC"


//--------------------- .note.nv.tkinfo           --------------------------
	.section	.note.nv.tkinfo,"",@"SHT_NOTE"
	.sectionflags	@"SHF_NOTE_NV_TKINFO"
	.tkinfo
        /*0018*/ 	.word	0x00000002
        /*0030*/ 	.string	""
        /*0030*/ 	.string	"ptxas"
        /*0030*/ 	.string	"Cuda compilation tools, release 13.0, V13.0.88"
        /*0030*/ 	.string	"Build cuda_13.0.r13.0/compiler.36424714_0"
        /*0030*/ 	.string	"-arch sm_100 -m 64 "



//--------------------- .note.nv.cuinfo           --------------------------
	.section	.note.nv.cuinfo,"",@"SHT_NOTE"
	.sectionflags	@"SHF_NOTE_NV_CUINFO"
        /*0018*/ 	.short	0x0002
        /*001a*/ 	.short	0x0064
        /*001c*/ 	.short	0x0082
	.zero		2


//--------------------- .nv.info                  --------------------------
	.section	.nv.info,"",@"SHT_CUDA_INFO"
	.align	4


	//----- nvinfo : EIATTR_REGCOUNT
	.align		4
        /*0000*/ 	.byte	0x04, 0x2f
        /*0002*/ 	.short	(.L_1 - .L_0)
	.align		4
.L_0:
        /*0004*/ 	.word	index@(_Z15flash_attentionPfS_S_S_ii)
        /*0008*/ 	.word	0x00000038


	//----- nvinfo : EIATTR_FRAME_SIZE
	.align		4
.L_1:
        /*000c*/ 	.byte	0x04, 0x11
        /*000e*/ 	.short	(.L_3 - .L_2)
	.align		4
.L_2:
        /*0010*/ 	.word	index@($__internal_2_$__cuda_sm3x_div_rn_noftz_f32_slowpath)
        /*0014*/ 	.word	0x00000000


	//----- nvinfo : EIATTR_FRAME_SIZE
	.align		4
.L_3:
        /*0018*/ 	.byte	0x04, 0x11
        /*001a*/ 	.short	(.L_5 - .L_4)
	.align		4
.L_4:
        /*001c*/ 	.word	index@($__internal_1_$__cuda_sm20_sqrt_rn_f32_slowpath)
        /*0020*/ 	.word	0x00000000


	//----- nvinfo : EIATTR_FRAME_SIZE
	.align		4
.L_5:
        /*0024*/ 	.byte	0x04, 0x11
        /*0026*/ 	.short	(.L_7 - .L_6)
	.align		4
.L_6:
        /*0028*/ 	.word	index@($__internal_0_$__cuda_sm20_rcp_rn_f32_slowpath)
        /*002c*/ 	.word	0x00000000


	//----- nvinfo : EIATTR_FRAME_SIZE
	.align		4
.L_7:
        /*0030*/ 	.byte	0x04, 0x11
        /*0032*/ 	.short	(.L_9 - .L_8)
	.align		4
.L_8:
        /*0034*/ 	.word	index@(_Z15flash_attentionPfS_S_S_ii)
        /*0038*/ 	.word	0x00000000


	//----- nvinfo : EIATTR_MIN_STACK_SIZE
	.align		4
.L_9:
        /*003c*/ 	.byte	0x04, 0x12
        /*003e*/ 	.short	(.L_11 - .L_10)
	.align		4
.L_10:
        /*0040*/ 	.word	index@(_Z15flash_attentionPfS_S_S_ii)
        /*0044*/ 	.word	0x00000000
.L_11:


//--------------------- .nv.compat                --------------------------
	.section	.nv.compat,"",@"SHT_CUDA_COMPAT_INFO"
	.align	4
        /*0000*/ 	.byte	0x02, 0x09, 0x00, 0x00, 0x02, 0x02, 0x01, 0x00, 0x02, 0x05, 0x05, 0x00, 0x03, 0x07, 0x01, 0x01
        /*0010*/ 	.byte	0x02, 0x03, 0x00, 0x00, 0x02, 0x06, 0x01, 0x00, 0x04, 0x0b, 0x08, 0x00, 0x01, 0x00, 0x00, 0x00
        /*0020*/ 	.byte	0x00, 0x00, 0x00, 0x00


//--------------------- .nv.info._Z15flash_attentionPfS_S_S_ii --------------------------
	.section	.nv.info._Z15flash_attentionPfS_S_S_ii,"",@"SHT_CUDA_INFO"
	.sectionflags	@""
	.align	4


	//----- nvinfo : EIATTR_CUDA_API_VERSION
	.align		4
        /*0000*/ 	.byte	0x04, 0x37
        /*0002*/ 	.short	(.L_13 - .L_12)
.L_12:
        /*0004*/ 	.word	0x00000082


	//----- nvinfo : EIATTR_KPARAM_INFO
	.align		4
.L_13:
        /*0008*/ 	.byte	0x04, 0x17
        /*000a*/ 	.short	(.L_15 - .L_14)
.L_14:
        /*000c*/ 	.word	0x00000000
        /*0010*/ 	.short	0x0005
        /*0012*/ 	.short	0x0024
        /*0014*/ 	.byte	0x00, 0xf0, 0x11, 0x00


	//----- nvinfo : EIATTR_KPARAM_INFO
	.align		4
.L_15:
        /*0018*/ 	.byte	0x04, 0x17
        /*001a*/ 	.short	(.L_17 - .L_16)
.L_16:
        /*001c*/ 	.word	0x00000000
        /*0020*/ 	.short	0x0004
        /*0022*/ 	.short	0x0020
        /*0024*/ 	.byte	0x00, 0xf0, 0x11, 0x00


	//----- nvinfo : EIATTR_KPARAM_INFO
	.align		4
.L_17:
        /*0028*/ 	.byte	0x04, 0x17
        /*002a*/ 	.short	(.L_19 - .L_18)
.L_18:
        /*002c*/ 	.word	0x00000000
        /*0030*/ 	.short	0x0003
        /*0032*/ 	.short	0x0018
        /*0034*/ 	.byte	0x00, 0xf5, 0x21, 0x00


	//----- nvinfo : EIATTR_KPARAM_INFO
	.align		4
.L_19:
        /*0038*/ 	.byte	0x04, 0x17
        /*003a*/ 	.short	(.L_21 - .L_20)
.L_20:
        /*003c*/ 	.word	0x00000000
        /*0040*/ 	.short	0x0002
        /*0042*/ 	.short	0x0010
        /*0044*/ 	.byte	0x00, 0xf5, 0x21, 0x00


	//----- nvinfo : EIATTR_KPARAM_INFO
	.align		4
.L_21:
        /*0048*/ 	.byte	0x04, 0x17
        /*004a*/ 	.short	(.L_23 - .L_22)
.L_22:
        /*004c*/ 	.word	0x00000000
        /*0050*/ 	.short	0x0001
        /*0052*/ 	.short	0x0008
        /*0054*/ 	.byte	0x00, 0xf5, 0x21, 0x00


	//----- nvinfo : EIATTR_KPARAM_INFO
	.align		4
.L_23:
        /*0058*/ 	.byte	0x04, 0x17
        /*005a*/ 	.short	(.L_25 - .L_24)
.L_24:
        /*005c*/ 	.word	0x00000000
        /*0060*/ 	.short	0x0000
        /*0062*/ 	.short	0x0000
        /*0064*/ 	.byte	0x00, 0xf5, 0x21, 0x00


	//----- nvinfo : EIATTR_SPARSE_MMA_MASK
	.align		4
.L_25:
        /*0068*/ 	.byte	0x03, 0x50
        /*006a*/ 	.short	0x0000


	//----- nvinfo : EIATTR_MAXREG_COUNT
	.align		4
        /*006c*/ 	.byte	0x03, 0x1b
        /*006e*/ 	.short	0x00ff


	//----- nvinfo : EIATTR_NUM_BARRIERS
	.align		4
        /*0070*/ 	.byte	0x02, 0x4c
        /*0072*/ 	.byte	0x01
	.zero		1


	//----- nvinfo : EIATTR_MERCURY_ISA_VERSION
	.align		4
        /*0074*/ 	.byte	0x03, 0x5f
        /*0076*/ 	.short	0x0101


	//----- nvinfo : EIATTR_VRC_CTA_INIT_COUNT
	.align		4
        /*0078*/ 	.byte	0x02, 0x4a
	.zero		1
	.zero		1


	//----- nvinfo : EIATTR_EXIT_INSTR_OFFSETS
	.align		4
        /*007c*/ 	.byte	0x04, 0x1c
        /*007e*/ 	.short	(.L_27 - .L_26)


	//   ....[0]....
.L_26:
        /*0080*/ 	.word	0x00004000


	//   ....[1]....
        /*0084*/ 	.word	0x000043c0


	//   ....[2]....
        /*0088*/ 	.word	0x00004580


	//   ....[3]....
        /*008c*/ 	.word	0x000046c0


	//   ....[4]....
        /*0090*/ 	.word	0x00004780


	//----- nvinfo : EIATTR_CRS_STACK_SIZE
	.align		4
.L_27:
        /*0094*/ 	.byte	0x04, 0x1e
        /*0096*/ 	.short	(.L_29 - .L_28)
.L_28:
        /*0098*/ 	.word	0x00000000


	//----- nvinfo : EIATTR_CBANK_PARAM_SIZE
	.align		4
.L_29:
        /*009c*/ 	.byte	0x03, 0x19
        /*009e*/ 	.short	0x0028


	//----- nvinfo : EIATTR_PARAM_CBANK
	.align		4
        /*00a0*/ 	.byte	0x04, 0x0a
        /*00a2*/ 	.short	(.L_31 - .L_30)
	.align		4
.L_30:
        /*00a4*/ 	.word	index@(.nv.constant0._Z15flash_attentionPfS_S_S_ii)
        /*00a8*/ 	.short	0x0380
        /*00aa*/ 	.short	0x0028


	//----- nvinfo : EIATTR_SW_WAR
	.align		4
.L_31:
        /*00ac*/ 	.byte	0x04, 0x36
        /*00ae*/ 	.short	(.L_33 - .L_32)
.L_32:
        /*00b0*/ 	.word	0x00000008
.L_33:


//--------------------- .nv.callgraph             --------------------------
	.section	.nv.callgraph,"",@"SHT_CUDA_CALLGRAPH"
	.align	4
	.sectionentsize	8
	.align		4
        /*0000*/ 	.word	0x00000000
	.align		4
        /*0004*/ 	.word	0xffffffff
	.align		4
        /*0008*/ 	.word	0x00000000
	.align		4
        /*000c*/ 	.word	0xfffffffe
	.align		4
        /*0010*/ 	.word	0x00000000
	.align		4
        /*0014*/ 	.word	0xfffffffd
	.align		4
        /*0018*/ 	.word	0x00000000
	.align		4
        /*001c*/ 	.word	0xfffffffc


//--------------------- .text._Z15flash_attentionPfS_S_S_ii --------------------------
	.section	.text._Z15flash_attentionPfS_S_S_ii,"ax",@progbits
	.align	128
        .global         _Z15flash_attentionPfS_S_S_ii
        .type           _Z15flash_attentionPfS_S_S_ii,@function
        .size           _Z15flash_attentionPfS_S_S_ii,(.L_x_63 - _Z15flash_attentionPfS_S_S_ii)
        .other          _Z15flash_attentionPfS_S_S_ii,@"STO_CUDA_ENTRY STV_DEFAULT"
_Z15flash_attentionPfS_S_S_ii:
.text._Z15flash_attentionPfS_S_S_ii:
[----:B------:R-:W-:Y:S08]  /*0000*/  LDC R1, c[0x0][0x37c] ;  /* 0x0000df00ff017b82 */ /* 0x000ff00000000800 */
[----:B------:R-:W0:Y:S01]  /*0010*/  LDC R0, c[0x0][0x3a0] ;  /* 0x0000e800ff007b82 */ /* 0x000e220000000800 */
[----:B------:R-:W1:Y:S07]  /*0020*/  LDCU.64 UR12, c[0x0][0x358] ;  /* 0x00006b00ff0c77ac */ /* 0x000e6e0008000a00 */
[----:B------:R-:W2:Y:S01]  /*0030*/  S2UR UR7, SR_CTAID.X ;  /* 0x00000000000779c3 */ /* 0x000ea20000002500 */
[----:B0-----:R-:W-:Y:S01]  /*0040*/  ISETP.GE.AND P0, PT, R0, 0x1, PT ;  /* 0x000000010000780c */ /* 0x001fe20003f06270 */
[----:B--2---:R-:W-:-:S12]  /*0050*/  USHF.L.U32 UR7, UR7, 0x5, URZ ;  /* 0x0000000507077899 */ /* 0x004fd800080006ff */
[----:B-1----:R-:W-:Y:S05]  /*0060*/  @!P0 BRA `(.L_x_0) ;  /* 0x0000001000108947 */ /* 0x002fea0003800000 */
[----:B------:R-:W0:Y:S01]  /*0070*/  S2R R3, SR_TID.Y ;  /* 0x0000000000037919 */ /* 0x000e220000002200 */
[----:B------:R-:W-:Y:S01]  /*0080*/  IADD3 R5, PT, PT, R0, -0x1, RZ ;  /* 0xffffffff00057810 */ /* 0x000fe20007ffe0ff */
[----:B------:R-:W-:Y:S01]  /*0090*/  UMOV UR4, URZ ;  /* 0x000000ff00047c82 */ /* 0x000fe20008000000 */
[----:B------:R-:W0:Y:S02]  /*00a0*/  S2R R4, SR_TID.X ;  /* 0x0000000000047919 */ /* 0x000e240000002100 */
[C---:B------:R-:W-:Y:S02]  /*00b0*/  ISETP.GE.U32.AND P0, PT, R5.reuse, 0x1e0, PT ;  /* 0x000001e00500780c */ /* 0x040fe40003f06070 */
[----:B------:R-:W-:-:S04]  /*00c0*/  LEA.HI R2, R5, 0x1, RZ, 0x1b ;  /* 0x0000000105027811 */ /* 0x000fc800078fd8ff */
[----:B------:R-:W-:-:S04]  /*00d0*/  LOP3.LUT R36, R2, 0xf, RZ, 0xc0, !PT ;  /* 0x0000000f02247812 */ /* 0x000fc800078ec0ff */
[----:B------:R-:W-:Y:S01]  /*00e0*/  ISETP.NE.AND P1, PT, R36, RZ, PT ;  /* 0x000000ff2400720c */ /* 0x000fe20003f25270 */
[----:B0-----:R-:W-:-:S04]  /*00f0*/  IMAD R3, R3, R0, R4 ;  /* 0x0000000003037224 */ /* 0x001fc800078e0204 */
[----:B------:R-:W-:Y:S01]  /*0100*/  IMAD R37, R0, UR7, R3 ;  /* 0x0000000700257c24 */ /* 0x000fe2000f8e0203 */
[----:B------:R-:W-:Y:S07]  /*0110*/  @!P0 BRA `(.L_x_1) ;  /* 0x0000000400388947 */ /* 0x000fee0003800000 */
[----:B------:R-:W0:Y:S01]  /*0120*/  S2UR UR6, SR_CgaCtaId ;  /* 0x00000000000679c3 */ /* 0x000e220000008800 */
[----:B------:R-:W-:Y:S01]  /*0130*/  UMOV UR4, 0x400 ;  /* 0x0000040000047882 */ /* 0x000fe20000000000 */
[----:B------:R-:W-:Y:S01]  /*0140*/  LOP3.LUT R39, R2, 0xffffff0, RZ, 0xc0, !PT ;  /* 0x0ffffff002277812 */ /* 0x000fe200078ec0ff */
[----:B------:R-:W-:Y:S01]  /*0150*/  UIADD3 UR4, UPT, UPT, UR4, 0x4000, URZ ;  /* 0x0000400004047890 */ /* 0x000fe2000fffe0ff */
[----:B------:R-:W-:-:S03]  /*0160*/  UMOV UR5, URZ ;  /* 0x000000ff00057c82 */ /* 0x000fc60008000000 */
[----:B0-----:R-:W-:-:S03]  /*0170*/  ULEA UR6, UR6, UR4, 0x18 ;  /* 0x0000000406067291 */ /* 0x001fc6000f8ec0ff */
[----:B------:R-:W-:-:S09]  /*0180*/  UMOV UR4, URZ ;  /* 0x000000ff00047c82 */ /* 0x000fd20008000000 */
.L_x_2:
[----:B0-----:R-:W0:Y:S01]  /*0190*/  LDC.64 R4, c[0x0][0x380] ;  /* 0x0000e000ff047b82 */ /* 0x001e220000000a00 */
[----:B------:R-:W-:-:S04]  /*01a0*/  IADD3 R7, PT, PT, R37, UR4, RZ ;  /* 0x0000000425077c10 */ /* 0x000fc8000fffe0ff */
[C---:B------:R-:W-:Y:S01]  /*01b0*/  IADD3 R11, PT, PT, R7.reuse, 0x40, RZ ;  /* 0x00000040070b7810 */ /* 0x040fe20007ffe0ff */
[C---:B------:R-:W-:Y:S01]  /*01c0*/  VIADD R9, R7.reuse, 0x20 ;  /* 0x0000002007097836 */ /* 0x040fe20000000000 */
        /* <DEDUP_REMOVED lines=8> */
[----:B------:R-:W-:-:S02]  /*0250*/  IADD3 R25, PT, PT, R7, 0x120, RZ ;  /* 0x0000012007197810 */ /* 0x000fc40007ffe0ff */
[C---:B------:R-:W-:Y:S01]  /*0260*/  IADD3 R29, PT, PT, R7.reuse, 0x160, RZ ;  /* 0x00000160071d7810 */ /* 0x040fe20007ffe0ff */
[C---:B0-----:R-:W-:Y:S01]  /*0270*/  IMAD.WIDE.U32 R34, R7.reuse, 0x4, R4 ;  /* 0x0000000407227825 */ /* 0x041fe200078e0004 */
[C---:B------:R-:W-:Y:S02]  /*0280*/  IADD3 R31, PT, PT, R7.reuse, 0x180, RZ ;  /* 0x00000180071f7810 */ /* 0x040fe40007ffe0ff */
[----:B------:R-:W-:-:S03]  /*0290*/  IADD3 R41, PT, PT, R7, 0x1e0, RZ ;  /* 0x000001e007297810 */ /* 0x000fc60007ffe0ff */
[----:B------:R0:W2:Y:S02]  /*02a0*/  LDG.E R34, desc[UR12][R34.64] ;  /* 0x0000000c22227981 */ /* 0x0000a4000c1e1900 */
[----:B0-----:R-:W-:Y:S01]  /*02b0*/  IADD3 R35, PT, PT, R7, 0x1c0, RZ ;  /* 0x000001c007237810 */ /* 0x001fe20007ffe0ff */
[----:B------:R-:W-:-:S04]  /*02c0*/  IMAD.WIDE.U32 R6, R9, 0x4, R4 ;  /* 0x0000000409067825 */ /* 0x000fc800078e0004 */
[--C-:B------:R-:W-:Y:S01]  /*02d0*/  IMAD.WIDE.U32 R8, R11, 0x4, R4.reuse ;  /* 0x000000040b087825 */ /* 0x100fe200078e0004 */
[----:B------:R0:W3:Y:S03]  /*02e0*/  LDG.E R38, desc[UR12][R6.64] ;  /* 0x0000000c06267981 */ /* 0x0000e6000c1e1900 */
[--C-:B------:R-:W-:Y:S02]  /*02f0*/  IMAD.WIDE.U32 R10, R13, 0x4, R4.reuse ;  /* 0x000000040d0a7825 */ /* 0x100fe400078e0004 */
[----:B------:R-:W4:Y:S02]  /*0300*/  LDG.E R8, desc[UR12][R8.64] ;  /* 0x0000000c08087981 */ /* 0x000f24000c1e1900 */
[--C-:B------:R-:W-:Y:S02]  /*0310*/  IMAD.WIDE.U32 R12, R15, 0x4, R4.reuse ;  /* 0x000000040f0c7825 */ /* 0x100fe400078e0004 */
[----:B------:R-:W5:Y:S02]  /*0320*/  LDG.E R10, desc[UR12][R10.64] ;  /* 0x0000000c0a0a7981 */ /* 0x000f64000c1e1900 */
[----:B------:R-:W-:-:S02]  /*0330*/  IMAD.WIDE.U32 R14, R17, 0x4, R4 ;  /* 0x00000004110e7825 */ /* 0x000fc400078e0004 */
[----:B------:R-:W5:Y:S02]  /*0340*/  LDG.E R12, desc[UR12][R12.64] ;  /* 0x0000000c0c0c7981 */ /* 0x000f64000c1e1900 */
[--C-:B------:R-:W-:Y:S02]  /*0350*/  IMAD.WIDE.U32 R16, R19, 0x4, R4.reuse ;  /* 0x0000000413107825 */ /* 0x100fe400078e0004 */
[----:B------:R-:W5:Y:S02]  /*0360*/  LDG.E R14, desc[UR12][R14.64] ;  /* 0x0000000c0e0e7981 */ /* 0x000f64000c1e1900 */
        /* <DEDUP_REMOVED lines=16> */
[----:B------:R-:W-:Y:S02]  /*0470*/  IMAD.WIDE.U32 R4, R41, 0x4, R4 ;  /* 0x0000000429047825 */ /* 0x000fe400078e0004 */
[----:B------:R-:W5:Y:S04]  /*0480*/  LDG.E R32, desc[UR12][R32.64] ;  /* 0x0000000c20207981 */ /* 0x000f68000c1e1900 */
[----:B------:R-:W5:Y:S01]  /*0490*/  LDG.E R4, desc[UR12][R4.64] ;  /* 0x0000000c04047981 */ /* 0x000f62000c1e1900 */
[----:B0-----:R-:W-:Y:S01]  /*04a0*/  VIADD R6, R3, UR4 ;  /* 0x0000000403067c36 */ /* 0x001fe20008000000 */
[----:B------:R-:W-:-:S04]  /*04b0*/  UIADD3 UR5, UPT, UPT, UR5, 0x10, URZ ;  /* 0x0000001005057890 */ /* 0x000fc8000fffe0ff */
[----:B------:R-:W-:Y:S02]  /*04c0*/  LEA R7, R6, UR6, 0x2 ;  /* 0x0000000606077c11 */ /* 0x000fe4000f8e10ff */
[----:B------:R-:W-:Y:S01]  /*04d0*/  ISETP.NE.AND P2, PT, R39, UR5, PT ;  /* 0x0000000527007c0c */ /* 0x000fe2000bf45270 */
[----:B------:R-:W-:Y:S02]  /*04e0*/  UIADD3 UR4, UPT, UPT, UR4, 0x200, URZ ;  /* 0x0000020004047890 */ /* 0x000fe4000fffe0ff */
[----:B--2---:R0:W-:Y:S04]  /*04f0*/  STS [R7], R34 ;  /* 0x0000002207007388 */ /* 0x0041e80000000800 */
[----:B---3--:R0:W-:Y:S04]  /*0500*/  STS [R7+0x80], R38 ;  /* 0x0000802607007388 */ /* 0x0081e80000000800 */
[----:B----4-:R0:W-:Y:S04]  /*0510*/  STS [R7+0x100], R8 ;  /* 0x0001000807007388 */ /* 0x0101e80000000800 */
[----:B-----5:R0:W-:Y:S04]  /*0520*/  STS [R7+0x180], R10 ;  /* 0x0001800a07007388 */ /* 0x0201e80000000800 */
[----:B------:R0:W-:Y:S04]  /*0530*/  STS [R7+0x200], R12 ;  /* 0x0002000c07007388 */ /* 0x0001e80000000800 */
        /* <DEDUP_REMOVED lines=10> */
[----:B------:R0:W-:Y:S01]  /*05e0*/  STS [R7+0x780], R4 ;  /* 0x0007800407007388 */ /* 0x0001e20000000800 */
[----:B------:R-:W-:Y:S05]  /*05f0*/  @P2 BRA `(.L_x_2) ;  /* 0xfffffff800e42947 */ /* 0x000fea000383ffff */
.L_x_1:
[----:B------:R-:W-:Y:S05]  /*0600*/  @!P1 BRA `(.L_x_3) ;  /* 0x0000000400689947 */ /* 0x000fea0003800000 */
[----:B------:R-:W-:Y:S02]  /*0610*/  ISETP.GE.U32.AND P2, PT, R36, 0x8, PT ;  /* 0x000000082400780c */ /* 0x000fe40003f46070 */
[----:B0-----:R-:W-:-:S04]  /*0620*/  LOP3.LUT R22, R2, 0x7, RZ, 0xc0, !PT ;  /* 0x0000000702167812 */ /* 0x001fc800078ec0ff */
[----:B------:R-:W-:-:S07]  /*0630*/  ISETP.NE.AND P3, PT, R22, RZ, PT ;  /* 0x000000ff1600720c */ /* 0x000fce0003f65270 */
[----:B------:R-:W-:Y:S06]  /*0640*/  @!P2 BRA `(.L_x_4) ;  /* 0x0000000000a0a947 */ /* 0x000fec0003800000 */
[----:B------:R-:W0:Y:S01]  /*0650*/  LDC.64 R16, c[0x0][0x380] ;  /* 0x0000e000ff107b82 */ /* 0x000e220000000a00 */
[----:B------:R-:W-:-:S04]  /*0660*/  IADD3 R7, PT, PT, R37, UR4, RZ ;  /* 0x0000000425077c10 */ /* 0x000fc8000fffe0ff */
[C---:B------:R-:W-:Y:S01]  /*0670*/  IADD3 R9, PT, PT, R7.reuse, 0x20, RZ ;  /* 0x0000002007097810 */ /* 0x040fe20007ffe0ff */
[C---:B------:R-:W-:Y:S01]  /*0680*/  VIADD R11, R7.reuse, 0x40 ;  /* 0x00000040070b7836 */ /* 0x040fe20000000000 */
[C---:B------:R-:W-:Y:S01]  /*0690*/  IADD3 R13, PT, PT, R7.reuse, 0x60, RZ ;  /* 0x00000060070d7810 */ /* 0x040fe20007ffe0ff */
[C---:B------:R-:W-:Y:S01]  /*06a0*/  VIADD R19, R7.reuse, 0xa0 ;  /* 0x000000a007137836 */ /* 0x040fe20000000000 */
[C---:B------:R-:W-:Y:S02]  /*06b0*/  IADD3 R15, PT, PT, R7.reuse, 0x80, RZ ;  /* 0x00000080070f7810 */ /* 0x040fe40007ffe0ff */
[C---:B------:R-:W-:Y:S02]  /*06c0*/  IADD3 R21, PT, PT, R7.reuse, 0xc0, RZ ;  /* 0x000000c007157810 */ /* 0x040fe40007ffe0ff */
[C---:B------:R-:W-:Y:S01]  /*06d0*/  IADD3 R23, PT, PT, R7.reuse, 0xe0, RZ ;  /* 0x000000e007177810 */ /* 0x040fe20007ffe0ff */
[----:B0-----:R-:W-:-:S04]  /*06e0*/  IMAD.WIDE.U32 R4, R7, 0x4, R16 ;  /* 0x0000000407047825 */ /* 0x001fc800078e0010 */
[--C-:B------:R-:W-:Y:S01]  /*06f0*/  IMAD.WIDE.U32 R6, R9, 0x4, R16.reuse ;  /* 0x0000000409067825 */ /* 0x100fe200078e0010 */
[----:B------:R0:W2:Y:S03]  /*0700*/  LDG.E R18, desc[UR12][R4.64] ;  /* 0x0000000c04127981 */ /* 0x0000a6000c1e1900 */
[--C-:B------:R-:W-:Y:S01]  /*0710*/  IMAD.WIDE.U32 R8, R11, 0x4, R16.reuse ;  /* 0x000000040b087825 */ /* 0x100fe200078e0010 */
[----:B------:R1:W3:Y:S03]  /*0720*/  LDG.E R20, desc[UR12][R6.64] ;  /* 0x0000000c06147981 */ /* 0x0002e6000c1e1900 */
[--C-:B------:R-:W-:Y:S02]  /*0730*/  IMAD.WIDE.U32 R10, R13, 0x4, R16.reuse ;  /* 0x000000040d0a7825 */ /* 0x100fe400078e0010 */
[----:B------:R-:W4:Y:S02]  /*0740*/  LDG.E R8, desc[UR12][R8.64] ;  /* 0x0000000c08087981 */ /* 0x000f24000c1e1900 */
[----:B------:R-:W-:-:S02]  /*0750*/  IMAD.WIDE.U32 R12, R15, 0x4, R16 ;  /* 0x000000040f0c7825 */ /* 0x000fc400078e0010 */
[----:B------:R-:W5:Y:S02]  /*0760*/  LDG.E R10, desc[UR12][R10.64] ;  /* 0x0000000c0a0a7981 */ /* 0x000f64000c1e1900 */
[--C-:B------:R-:W-:Y:S02]  /*0770*/  IMAD.WIDE.U32 R14, R19, 0x4, R16.reuse ;  /* 0x00000004130e7825 */ /* 0x100fe400078e0010 */
[----:B------:R-:W5:Y:S02]  /*0780*/  LDG.E R12, desc[UR12][R12.64] ;  /* 0x0000000c0c0c7981 */ /* 0x000f64000c1e1900 */
[--C-:B0-----:R-:W-:Y:S02]  /*0790*/  IMAD.WIDE.U32 R4, R21, 0x4, R16.reuse ;  /* 0x0000000415047825 */ /* 0x101fe400078e0010 */
[----:B------:R-:W5:Y:S02]  /*07a0*/  LDG.E R14, desc[UR12][R14.64] ;  /* 0x0000000c0e0e7981 */ /* 0x000f64000c1e1900 */
[----:B------:R-:W-:-:S02]  /*07b0*/  IMAD.WIDE.U32 R16, R23, 0x4, R16 ;  /* 0x0000000417107825 */ /* 0x000fc400078e0010 */
[----:B------:R-:W5:Y:S04]  /*07c0*/  LDG.E R4, desc[UR12][R4.64] ;  /* 0x0000000c04047981 */ /* 0x000f68000c1e1900 */
[----:B------:R-:W5:Y:S01]  /*07d0*/  LDG.E R16, desc[UR12][R16.64] ;  /* 0x0000000c10107981 */ /* 0x000f62000c1e1900 */
[----:B------:R-:W0:Y:S01]  /*07e0*/  S2UR UR6, SR_CgaCtaId ;  /* 0x00000000000679c3 */ /* 0x000e220000008800 */
[----:B------:R-:W-:Y:S02]  /*07f0*/  UMOV UR5, 0x400 ;  /* 0x0000040000057882 */ /* 0x000fe40000000000 */
[----:B------:R-:W-:Y:S01]  /*0800*/  UIADD3 UR5, UPT, UPT, UR5, 0x4000, URZ ;  /* 0x0000400005057890 */ /* 0x000fe2000fffe0ff */
[----:B-1----:R-:W-:-:S03]  /*0810*/  VIADD R6, R3, UR4 ;  /* 0x0000000403067c36 */ /* 0x002fc60008000000 */
[----:B0-----:R-:W-:-:S06]  /*0820*/  ULEA UR5, UR6, UR5, 0x18 ;  /* 0x0000000506057291 */ /* 0x001fcc000f8ec0ff */
[----:B------:R-:W-:Y:S01]  /*0830*/  LEA R7, R6, UR5, 0x2 ;  /* 0x0000000506077c11 */ /* 0x000fe2000f8e10ff */
[----:B------:R-:W-:-:S04]  /*0840*/  UIADD3 UR4, UPT, UPT, UR4, 0x100, URZ ;  /* 0x0000010004047890 */ /* 0x000fc8000fffe0ff */
[----:B--2---:R0:W-:Y:S04]  /*0850*/  STS [R7], R18 ;  /* 0x0000001207007388 */ /* 0x0041e80000000800 */
[----:B---3--:R0:W-:Y:S04]  /*0860*/  STS [R7+0x80], R20 ;  /* 0x0000801407007388 */ /* 0x0081e80000000800 */
[----:B----4-:R0:W-:Y:S04]  /*0870*/  STS [R7+0x100], R8 ;  /* 0x0001000807007388 */ /* 0x0101e80000000800 */
[----:B-----5:R0:W-:Y:S04]  /*0880*/  STS [R7+0x180], R10 ;  /* 0x0001800a07007388 */ /* 0x0201e80000000800 */
[----:B------:R0:W-:Y:S04]  /*0890*/  STS [R7+0x200], R12 ;  /* 0x0002000c07007388 */ /* 0x0001e80000000800 */
[----:B------:R0:W-:Y:S04]  /*08a0*/  STS [R7+0x280], R14 ;  /* 0x0002800e07007388 */ /* 0x0001e80000000800 */
[----:B------:R0:W-:Y:S04]  /*08b0*/  STS [R7+0x300], R4 ;  /* 0x0003000407007388 */ /* 0x0001e80000000800 */
[----:B------:R0:W-:Y:S02]  /*08c0*/  STS [R7+0x380], R16 ;  /* 0x0003801007007388 */ /* 0x0001e40000000800 */
.L_x_4:
        /* <DEDUP_REMOVED lines=10> */
[----:B0-----:R-:W-:-:S04]  /*0970*/  IMAD.WIDE.U32 R6, R7, 0x4, R4 ;  /* 0x0000000407067825 */ /* 0x001fc800078e0004 */
[--C-:B------:R-:W-:Y:S02]  /*0980*/  IMAD.WIDE.U32 R8, R9, 0x4, R4.reuse ;  /* 0x0000000409087825 */ /* 0x100fe400078e0004 */
[----:B------:R-:W2:Y:S02]  /*0990*/  LDG.E R6, desc[UR12][R6.64] ;  /* 0x0000000c06067981 */ /* 0x000ea4000c1e1900 */
[--C-:B------:R-:W-:Y:S02]  /*09a0*/  IMAD.WIDE.U32 R10, R11, 0x4, R4.reuse ;  /* 0x000000040b0a7825 */ /* 0x100fe400078e0004 */
[----:B------:R-:W3:Y:S02]  /*09b0*/  LDG.E R8, desc[UR12][R8.64] ;  /* 0x0000000c08087981 */ /* 0x000ee4000c1e1900 */
[----:B------:R-:W-:Y:S02]  /*09c0*/  IMAD.WIDE.U32 R4, R13, 0x4, R4 ;  /* 0x000000040d047825 */ /* 0x000fe400078e0004 */
[----:B------:R-:W4:Y:S04]  /*09d0*/  LDG.E R10, desc[UR12][R10.64] ;  /* 0x0000000c0a0a7981 */ /* 0x000f28000c1e1900 */
[----:B------:R-:W5:Y:S01]  /*09e0*/  LDG.E R4, desc[UR12][R4.64] ;  /* 0x0000000c04047981 */ /* 0x000f62000c1e1900 */
[----:B------:R-:W0:Y:S01]  /*09f0*/  S2UR UR6, SR_CgaCtaId ;  /* 0x00000000000679c3 */ /* 0x000e220000008800 */
[----:B------:R-:W-:-:S02]  /*0a00*/  UMOV UR5, 0x400 ;  /* 0x0000040000057882 */ /* 0x000fc40000000000 */
[----:B------:R-:W-:Y:S01]  /*0a10*/  UIADD3 UR5, UPT, UPT, UR5, 0x4000, URZ ;  /* 0x0000400005057890 */ /* 0x000fe2000fffe0ff */
[----:B------:R-:W-:-:S03]  /*0a20*/  IADD3 R12, PT, PT, R3, UR4, RZ ;  /* 0x00000004030c7c10 */ /* 0x000fc6000fffe0ff */
[----:B0-----:R-:W-:-:S06]  /*0a30*/  ULEA UR5, UR6, UR5, 0x18 ;  /* 0x0000000506057291 */ /* 0x001fcc000f8ec0ff */
[----:B------:R-:W-:Y:S01]  /*0a40*/  LEA R13, R12, UR5, 0x2 ;  /* 0x000000050c0d7c11 */ /* 0x000fe2000f8e10ff */
[----:B------:R-:W-:-:S04]  /*0a50*/  UIADD3 UR4, UPT, UPT, UR4, 0x80, URZ ;  /* 0x0000008004047890 */ /* 0x000fc8000fffe0ff */
[----:B--2---:R0:W-:Y:S04]  /*0a60*/  STS [R13], R6 ;  /* 0x000000060d007388 */ /* 0x0041e80000000800 */
[----:B---3--:R0:W-:Y:S04]  /*0a70*/  STS [R13+0x80], R8 ;  /* 0x000080080d007388 */ /* 0x0081e80000000800 */
[----:B----4-:R0:W-:Y:S04]  /*0a80*/  STS [R13+0x100], R10 ;  /* 0x0001000a0d007388 */ /* 0x0101e80000000800 */
[----:B-----5:R0:W-:Y:S02]  /*0a90*/  STS [R13+0x180], R4 ;  /* 0x000180040d007388 */ /* 0x0201e40000000800 */
.L_x_5:
[----:B------:R-:W-:Y:S05]  /*0aa0*/  @!P3 BRA `(.L_x_3) ;  /* 0x000000000040b947 */ /* 0x000fea0003800000 */
[----:B------:R-:W1:Y:S01]  /*0ab0*/  S2UR UR6, SR_CgaCtaId ;  /* 0x00000000000679c3 */ /* 0x000e620000008800 */
[----:B------:R-:W-:Y:S02]  /*0ac0*/  UMOV UR5, 0x400 ;  /* 0x0000040000057882 */ /* 0x000fe40000000000 */
[----:B------:R-:W-:-:S05]  /*0ad0*/  UIADD3 UR5, UPT, UPT, UR5, 0x4000, URZ ;  /* 0x0000400005057890 */ /* 0x000fca000fffe0ff */
[----:B0-----:R-:W0:Y:S01]  /*0ae0*/  LDC.64 R4, c[0x0][0x380] ;  /* 0x0000e000ff047b82 */ /* 0x001e220000000a00 */
[----:B-1----:R-:W-:-:S03]  /*0af0*/  ULEA UR6, UR6, UR5, 0x18 ;  /* 0x0000000506067291 */ /* 0x002fc6000f8ec0ff */
[----:B------:R-:W-:-:S09]  /*0b00*/  UMOV UR5, URZ ;  /* 0x000000ff00057c82 */ /* 0x000fd20008000000 */
.L_x_6:
[----:B------:R-:W-:-:S04]  /*0b10*/  VIADD R7, R37, UR4 ;  /* 0x0000000425077c36 */ /* 0x000fc80008000000 */
[----:B01----:R-:W-:-:S06]  /*0b20*/  IMAD.WIDE.U32 R6, R7, 0x4, R4 ;  /* 0x0000000407067825 */ /* 0x003fcc00078e0004 */
[----:B------:R-:W2:Y:S01]  /*0b30*/  LDG.E R6, desc[UR12][R6.64] ;  /* 0x0000000c06067981 */ /* 0x000ea2000c1e1900 */
[----:B------:R-:W-:Y:S01]  /*0b40*/  IADD3 R8, PT, PT, R3, UR4, RZ ;  /* 0x0000000403087c10 */ /* 0x000fe2000fffe0ff */
[----:B------:R-:W-:Y:S02]  /*0b50*/  UIADD3 UR5, UPT, UPT, UR5, 0x1, URZ ;  /* 0x0000000105057890 */ /* 0x000fe4000fffe0ff */
[----:B------:R-:W-:Y:S01]  /*0b60*/  UIADD3 UR4, UPT, UPT, UR4, 0x20, URZ ;  /* 0x0000002004047890 */ /* 0x000fe2000fffe0ff */
[----:B------:R-:W-:-:S03]  /*0b70*/  LEA R9, R8, UR6, 0x2 ;  /* 0x0000000608097c11 */ /* 0x000fc6000f8e10ff */
[----:B------:R-:W-:Y:S02]  /*0b80*/  ISETP.NE.AND P2, PT, R14, UR5, PT ;  /* 0x000000050e007c0c */ /* 0x000fe4000bf45270 */
[----:B--2---:R1:W-:Y:S11]  /*0b90*/  STS [R9], R6 ;  /* 0x0000000609007388 */ /* 0x0043f60000000800 */
[----:B------:R-:W-:Y:S05]  /*0ba0*/  @P2 BRA `(.L_x_6) ;  /* 0xfffffffc00d82947 */ /* 0x000fea000383ffff */
.L_x_3:
[----:B------:R-:W-:Y:S01]  /*0bb0*/  UMOV UR4, URZ ;  /* 0x000000ff00047c82 */ /* 0x000fe20008000000 */
[----:B------:R-:W-:Y:S05]  /*0bc0*/  @!P0 BRA `(.L_x_7) ;  /* 0x0000000000748947 */ /* 0x000fea0003800000 */
[----:B------:R-:W2:Y:S01]  /*0bd0*/  S2UR UR6, SR_CgaCtaId ;  /* 0x00000000000679c3 */ /* 0x000ea20000008800 */
[----:B------:R-:W-:Y:S01]  /*0be0*/  UMOV UR4, 0x400 ;  /* 0x0000040000047882 */ /* 0x000fe20000000000 */
[----:B------:R-:W-:Y:S01]  /*0bf0*/  LOP3.LUT R5, R2, 0xffffff0, RZ, 0xc0, !PT ;  /* 0x0ffffff002057812 */ /* 0x000fe200078ec0ff */
[----:B------:R-:W-:Y:S01]  /*0c00*/  UIADD3 UR4, UPT, UPT, UR4, 0x6000, URZ ;  /* 0x0000600004047890 */ /* 0x000fe2000fffe0ff */
[----:B------:R-:W-:-:S03]  /*0c10*/  UMOV UR5, URZ ;  /* 0x000000ff00057c82 */ /* 0x000fc60008000000 */
[----:B--2---:R-:W-:-:S03]  /*0c20*/  ULEA UR6, UR6, UR4, 0x18 ;  /* 0x0000000406067291 */ /* 0x004fc6000f8ec0ff */
[----:B------:R-:W-:-:S09]  /*0c30*/  UMOV UR4, URZ ;  /* 0x000000ff00047c82 */ /* 0x000fd20008000000 */
.L_x_8:
[----:B0-2---:R-:W-:Y:S01]  /*0c40*/  IADD3 R4, PT, PT, R3, UR4, RZ ;  /* 0x0000000403047c10 */ /* 0x005fe2000fffe0ff */
[----:B------:R-:W-:Y:S02]  /*0c50*/  UIADD3 UR5, UPT, UPT, UR5, 0x10, URZ ;  /* 0x0000001005057890 */ /* 0x000fe4000fffe0ff */
[----:B------:R-:W-:Y:S01]  /*0c60*/  UIADD3 UR4, UPT, UPT, UR4, 0x200, URZ ;  /* 0x0000020004047890 */ /* 0x000fe2000fffe0ff */
[----:B------:R-:W-:-:S03]  /*0c70*/  LEA R4, R4, UR6, 0x2 ;  /* 0x0000000604047c11 */ /* 0x000fc6000f8e10ff */
[----:B------:R-:W-:Y:S02]  /*0c80*/  ISETP.NE.AND P0, PT, R5, UR5, PT ;  /* 0x0000000505007c0c */ /* 0x000fe4000bf05270 */
[----:B------:R2:W-:Y:S04]  /*0c90*/  STS [R4], RZ ;  /* 0x000000ff04007388 */ /* 0x0005e80000000800 */
[----:B------:R2:W-:Y:S04]  /*0ca0*/  STS [R4+0x80], RZ ;  /* 0x000080ff04007388 */ /* 0x0005e80000000800 */
        /* <DEDUP_REMOVED lines=13> */
[----:B------:R2:W-:Y:S01]  /*0d80*/  STS [R4+0x780], RZ ;  /* 0x000780ff04007388 */ /* 0x0005e20000000800 */
[----:B------:R-:W-:Y:S05]  /*0d90*/  @P0 BRA `(.L_x_8) ;  /* 0xfffffffc00a80947 */ /* 0x000fea000383ffff */
.L_x_7:
[----:B------:R-:W-:Y:S05]  /*0da0*/  @!P1 BRA `(.L_x_0) ;  /* 0x0000000000c09947 */ /* 0x000fea0003800000 */
[----:B------:R-:W-:Y:S02]  /*0db0*/  ISETP.GE.U32.AND P0, PT, R36, 0x8, PT ;  /* 0x000000082400780c */ /* 0x000fe40003f06070 */
[----:B------:R-:W-:-:S04]  /*0dc0*/  LOP3.LUT R5, R2, 0x7, RZ, 0xc0, !PT ;  /* 0x0000000702057812 */ /* 0x000fc800078ec0ff */
[----:B------:R-:W-:-:S07]  /*0dd0*/  ISETP.NE.AND P1, PT, R5, RZ, PT ;  /* 0x000000ff0500720c */ /* 0x000fce0003f25270 */
[----:B------:R-:W-:Y:S06]  /*0de0*/  @!P0 BRA `(.L_x_9) ;  /* 0x00000000003c8947 */ /* 0x000fec0003800000 */
[----:B------:R-:W3:Y:S01]  /*0df0*/  S2UR UR6, SR_CgaCtaId ;  /* 0x00000000000679c3 */ /* 0x000ee20000008800 */
[----:B------:R-:W-:Y:S01]  /*0e00*/  UMOV UR5, 0x400 ;  /* 0x0000040000057882 */ /* 0x000fe20000000000 */
[----:B0-2---:R-:W-:Y:S01]  /*0e10*/  VIADD R4, R3, UR4 ;  /* 0x0000000403047c36 */ /* 0x005fe20008000000 */
[----:B------:R-:W-:Y:S02]  /*0e20*/  UIADD3 UR5, UPT, UPT, UR5, 0x6000, URZ ;  /* 0x0000600005057890 */ /* 0x000fe4000fffe0ff */
[----:B------:R-:W-:Y:S02]  /*0e30*/  UIADD3 UR4, UPT, UPT, UR4, 0x100, URZ ;  /* 0x0000010004047890 */ /* 0x000fe4000fffe0ff */
[----:B---3--:R-:W-:-:S06]  /*0e40*/  ULEA UR5, UR6, UR5, 0x18 ;  /* 0x0000000506057291 */ /* 0x008fcc000f8ec0ff */
[----:B------:R-:W-:-:S05]  /*0e50*/  LEA R4, R4, UR5, 0x2 ;  /* 0x0000000504047c11 */ /* 0x000fca000f8e10ff */
[----:B------:R3:W-:Y:S04]  /*0e60*/  STS [R4], RZ ;  /* 0x000000ff04007388 */ /* 0x0007e80000000800 */
[----:B------:R3:W-:Y:S04]  /*0e70*/  STS [R4+0x80], RZ ;  /* 0x000080ff04007388 */ /* 0x0007e80000000800 */
[----:B------:R3:W-:Y:S04]  /*0e80*/  STS [R4+0x100], RZ ;  /* 0x000100ff04007388 */ /* 0x0007e80000000800 */
[----:B------:R3:W-:Y:S04]  /*0e90*/  STS [R4+0x180], RZ ;  /* 0x000180ff04007388 */ /* 0x0007e80000000800 */
[----:B------:R3:W-:Y:S04]  /*0ea0*/  STS [R4+0x200], RZ ;  /* 0x000200ff04007388 */ /* 0x0007e80000000800 */
[----:B------:R3:W-:Y:S04]  /*0eb0*/  STS [R4+0x280], RZ ;  /* 0x000280ff04007388 */ /* 0x0007e80000000800 */
[----:B------:R3:W-:Y:S04]  /*0ec0*/  STS [R4+0x300], RZ ;  /* 0x000300ff04007388 */ /* 0x0007e80000000800 */
[----:B------:R3:W-:Y:S02]  /*0ed0*/  STS [R4+0x380], RZ ;  /* 0x000380ff04007388 */ /* 0x0007e40000000800 */
.L_x_9:
[----:B------:R-:W-:Y:S05]  /*0ee0*/  @!P1 BRA `(.L_x_0) ;  /* 0x0000000000709947 */ /* 0x000fea0003800000 */
[----:B------:R-:W-:Y:S02]  /*0ef0*/  ISETP.GE.U32.AND P0, PT, R5, 0x4, PT ;  /* 0x000000040500780c */ /* 0x000fe40003f06070 */
[----:B------:R-:W-:-:S04]  /*0f00*/  LOP3.LUT R2, R2, 0x3, RZ, 0xc0, !PT ;  /* 0x0000000302027812 */ /* 0x000fc800078ec0ff */
[----:B------:R-:W-:-:S07]  /*0f10*/  ISETP.NE.AND P1, PT, R2, RZ, PT ;  /* 0x000000ff0200720c */ /* 0x000fce0003f25270 */
[----:B------:R-:W-:Y:S06]  /*0f20*/  @!P0 BRA `(.L_x_10) ;  /* 0x00000000002c8947 */ /* 0x000fec0003800000 */
[----:B------:R-:W4:Y:S01]  /*0f30*/  S2UR UR6, SR_CgaCtaId ;  /* 0x00000000000679c3 */ /* 0x000f220000008800 */
[----:B------:R-:W-:Y:S01]  /*0f40*/  UMOV UR5, 0x400 ;  /* 0x0000040000057882 */ /* 0x000fe20000000000 */
[----:B0-23--:R-:W-:Y:S01]  /*0f50*/  IADD3 R4, PT, PT, R3, UR4, RZ ;  /* 0x0000000403047c10 */ /* 0x00dfe2000fffe0ff */
[----:B------:R-:W-:Y:S02]  /*0f60*/  UIADD3 UR5, UPT, UPT, UR5, 0x6000, URZ ;  /* 0x0000600005057890 */ /* 0x000fe4000fffe0ff */
[----:B------:R-:W-:Y:S02]  /*0f70*/  UIADD3 UR4, UPT, UPT, UR4, 0x80, URZ ;  /* 0x0000008004047890 */ /* 0x000fe4000fffe0ff */
[----:B----4-:R-:W-:-:S06]  /*0f80*/  ULEA UR5, UR6, UR5, 0x18 ;  /* 0x0000000506057291 */ /* 0x010fcc000f8ec0ff */
[----:B------:R-:W-:-:S05]  /*0f90*/  LEA R4, R4, UR5, 0x2 ;  /* 0x0000000504047c11 */ /* 0x000fca000f8e10ff */
[----:B------:R4:W-:Y:S04]  /*0fa0*/  STS [R4], RZ ;  /* 0x000000ff04007388 */ /* 0x0009e80000000800 */
[----:B------:R4:W-:Y:S04]  /*0fb0*/  STS [R4+0x80], RZ ;  /* 0x000080ff04007388 */ /* 0x0009e80000000800 */
[----:B------:R4:W-:Y:S04]  /*0fc0*/  STS [R4+0x100], RZ ;  /* 0x000100ff04007388 */ /* 0x0009e80000000800 */
[----:B------:R4:W-:Y:S02]  /*0fd0*/  STS [R4+0x180], RZ ;  /* 0x000180ff04007388 */ /* 0x0009e40000000800 */
.L_x_10:
[----:B------:R-:W-:Y:S05]  /*0fe0*/  @!P1 BRA `(.L_x_0) ;  /* 0x0000000000309947 */ /* 0x000fea0003800000 */
[----:B------:R-:W5:Y:S01]  /*0ff0*/  S2UR UR6, SR_CgaCtaId ;  /* 0x00000000000679c3 */ /* 0x000f620000008800 */
[----:B------:R-:W-:Y:S02]  /*1000*/  UMOV UR5, 0x400 ;  /* 0x0000040000057882 */ /* 0x000fe40000000000 */
[----:B------:R-:W-:-:S04]  /*1010*/  UIADD3 UR5, UPT, UPT, UR5, 0x6000, URZ ;  /* 0x0000600005057890 */ /* 0x000fc8000fffe0ff */
[----:B-----5:R-:W-:-:S03]  /*1020*/  ULEA UR6, UR6, UR5, 0x18 ;  /* 0x0000000506067291 */ /* 0x020fc6000f8ec0ff */
[----:B------:R-:W-:-:S09]  /*1030*/  UMOV UR5, URZ ;  /* 0x000000ff00057c82 */ /* 0x000fd20008000000 */
.L_x_11:
[----:B0-234-:R-:W-:Y:S01]  /*1040*/  IADD3 R4, PT, PT, R3, UR4, RZ ;  /* 0x0000000403047c10 */ /* 0x01dfe2000fffe0ff */
[----:B------:R-:W-:Y:S02]  /*1050*/  UIADD3 UR5, UPT, UPT, UR5, 0x1, URZ ;  /* 0x0000000105057890 */ /* 0x000fe4000fffe0ff */
[----:B------:R-:W-:Y:S01]  /*1060*/  UIADD3 UR4, UPT, UPT, UR4, 0x20, URZ ;  /* 0x0000002004047890 */ /* 0x000fe2000fffe0ff */
[----:B------:R-:W-:-:S03]  /*1070*/  LEA R4, R4, UR6, 0x2 ;  /* 0x0000000604047c11 */ /* 0x000fc6000f8e10ff */
[----:B------:R-:W-:Y:S02]  /*1080*/  ISETP.NE.AND P0, PT, R2, UR5, PT ;  /* 0x0000000502007c0c */ /* 0x000fe4000bf05270 */
[----:B------:R0:W-:Y:S11]  /*1090*/  STS [R4], RZ ;  /* 0x000000ff04007388 */ /* 0x0001f60000000800 */
[----:B0-----:R-:W-:Y:S05]  /*10a0*/  @P0 BRA `(.L_x_11) ;  /* 0xfffffffc00e40947 */ /* 0x001fea000383ffff */
.L_x_0:
[----:B------:R-:W5:Y:S01]  /*10b0*/  S2R R37, SR_TID.Y ;  /* 0x0000000000257919 */ /* 0x000f620000002200 */
[----:B------:R-:W0:Y:S02]  /*10c0*/  LDCU UR4, c[0x0][0x3a4] ;  /* 0x00007480ff0477ac */ /* 0x000e240008000800 */
[----:B0-----:R-:W-:Y:S01]  /*10d0*/  UISETP.GE.AND UP0, UPT, UR4, 0x1, UPT ;  /* 0x000000010400788c */ /* 0x001fe2000bf06270 */
[----:B-----5:R-:W-:-:S13]  /*10e0*/  ISETP.NE.AND P0, PT, R37, RZ, PT ;  /* 0x000000ff2500720c */ /* 0x020fda0003f05270 */
[----:B------:R-:W0:Y:S01]  /*10f0*/  @!P0 S2R R5, SR_CgaCtaId ;  /* 0x0000000000058919 */ /* 0x000e220000008800 */
[----:B------:R-:W-:Y:S01]  /*1100*/  @!P0 MOV R2, 0x400 ;  /* 0x0000040000028802 */ /* 0x000fe20000000f00 */
[----:B------:R-:W5:Y:S04]  /*1110*/  @!P0 S2R R3, SR_TID.X ;  /* 0x0000000000038919 */ /* 0x000f680000002100 */
[----:B------:R-:W-:-:S05]  /*1120*/  @!P0 VIADD R2, R2, 0x8000 ;  /* 0x0000800002028836 */ /* 0x000fca0000000000 */
[----:B0-----:R-:W-:-:S04]  /*1130*/  @!P0 LEA R2, R5, R2, 0x18 ;  /* 0x0000000205028211 */ /* 0x001fc800078ec0ff */
[----:B-----5:R-:W-:-:S05]  /*1140*/  @!P0 LEA R2, R3, R2, 0x2 ;  /* 0x0000000203028211 */ /* 0x020fca00078e10ff */
[----:B------:R0:W-:Y:S01]  /*1150*/  @!P0 STS [R2], RZ ;  /* 0x000000ff02008388 */ /* 0x0001e20000000800 */
[----:B------:R-:W-:Y:S05]  /*1160*/  BRA.U !UP0, `(.L_x_12) ;  /* 0x0000002d089c7547 */ /* 0x000fea000b800000 */
[----:B------:R-:W5:Y:S01]  /*1170*/  S2R R39, SR_TID.X ;  /* 0x0000000000277919 */ /* 0x000f620000002100 */
[----:B0-----:R-:W-:-:S04]  /*1180*/  I2FP.F32.S32 R2, R0 ;  /* 0x0000000000027245 */ /* 0x001fc80000201400 */
[----:B--234-:R-:W-:Y:S01]  /*1190*/  IADD3 R4, PT, PT, R2, -0xd000000, RZ ;  /* 0xf300000002047810 */ /* 0x01cfe20007ffe0ff */
[----:B------:R0:W2:Y:S03]  /*11a0*/  MUFU.RSQ R3, R2 ;  /* 0x0000000200037308 */ /* 0x0000a60000001400 */
[----:B------:R-:W-:Y:S01]  /*11b0*/  ISETP.GT.U32.AND P0, PT, R4, 0x727fffff, PT ;  /* 0x727fffff0400780c */ /* 0x000fe20003f04070 */
[----:B-----5:R-:W-:-:S12]  /*11c0*/  IMAD R41, R37, R0, R39 ;  /* 0x0000000025297224 */ /* 0x020fd800078e0227 */
[----:B0-2---:R-:W-:Y:S05]  /*11d0*/  @!P0 BRA `(.L_x_13) ;  /* 0x00000000000c8947 */ /* 0x005fea0003800000 */
[----:B------:R-:W-:-:S07]  /*11e0*/  MOV R4, 0x1200 ;  /* 0x0000120000047802 */ /* 0x000fce0000000f00 */
[----:B-1----:R-:W-:Y:S05]  /*11f0*/  CALL.REL.NOINC `($__internal_1_$__cuda_sm20_sqrt_rn_f32_slowpath) ;  /* 0x0000003800387944 */ /* 0x002fea0003c00000 */
[----:B------:R-:W-:Y:S05]  /*1200*/  BRA `(.L_x_14) ;  /* 0x0000000000107947 */ /* 0x000fea0003800000 */
.L_x_13:
[----:B------:R-:W-:Y:S01]  /*1210*/  FMUL.FTZ R5, R2, R3 ;  /* 0x0000000302057220 */ /* 0x000fe20000410000 */
[----:B------:R-:W-:-:S03]  /*1220*/  FMUL.FTZ R3, R3, 0.5 ;  /* 0x3f00000003037820 */ /* 0x000fc60000410000 */
[----:B------:R-:W-:-:S04]  /*1230*/  FFMA R0, -R5, R5, R2 ;  /* 0x0000000505007223 */ /* 0x000fc80000000102 */
[----:B------:R-:W-:-:S07]  /*1240*/  FFMA R0, R0, R3, R5 ;  /* 0x0000000300007223 */ /* 0x000fce0000000005 */
.L_x_14:
[----:B------:R-:W-:-:S05]  /*1250*/  VIADD R2, R0, 0x1800000 ;  /* 0x0180000000027836 */ /* 0x000fca0000000000 */
[----:B------:R-:W-:-:S04]  /*1260*/  LOP3.LUT R2, R2, 0x7f800000, RZ, 0xc0, !PT ;  /* 0x7f80000002027812 */ /* 0x000fc800078ec0ff */
[----:B------:R-:W-:-:S13]  /*1270*/  ISETP.GT.U32.AND P0, PT, R2, 0x1ffffff, PT ;  /* 0x01ffffff0200780c */ /* 0x000fda0003f04070 */
[----:B------:R-:W-:Y:S05]  /*1280*/  @P0 BRA `(.L_x_15) ;  /* 0x0000000000100947 */ /* 0x000fea0003800000 */
[----:B------:R-:W-:-:S07]  /*1290*/  MOV R7, 0x12b0 ;  /* 0x000012b000077802 */ /* 0x000fce0000000f00 */
[----:B-1----:R-:W-:Y:S05]  /*12a0*/  CALL.REL.NOINC `($__internal_0_$__cuda_sm20_rcp_rn_f32_slowpath) ;  /* 0x0000003400387944 */ /* 0x002fea0003c00000 */
[----:B------:R-:W-:Y:S01]  /*12b0*/  MOV R2, R0 ;  /* 0x0000000000027202 */ /* 0x000fe20000000f00 */
[----:B------:R-:W-:Y:S06]  /*12c0*/  BRA `(.L_x_16) ;  /* 0x0000000000107947 */ /* 0x000fec0003800000 */
.L_x_15:
[----:B------:R-:W0:Y:S02]  /*12d0*/  MUFU.RCP R3, R0 ;  /* 0x0000000000037308 */ /* 0x000e240000001000 */
[----:B0-----:R-:W-:-:S04]  /*12e0*/  FFMA R2, R3, R0, -1 ;  /* 0xbf80000003027423 */ /* 0x001fc80000000000 */
[----:B------:R-:W-:-:S04]  /*12f0*/  FADD.FTZ R2, -R2, -RZ ;  /* 0x800000ff02027221 */ /* 0x000fc80000010100 */
[----:B------:R-:W-:-:S07]  /*1300*/  FFMA R2, R3, R2, R3 ;  /* 0x0000000203027223 */ /* 0x000fce0000000003 */
.L_x_16:
[----:B------:R-:W0:Y:S01]  /*1310*/  LDCU UR8, c[0x0][0x3a0] ;  /* 0x00007400ff0877ac */ /* 0x000e220008000800 */
[----:B------:R-:W-:Y:S01]  /*1320*/  UMOV UR4, URZ ;  /* 0x000000ff00047c82 */ /* 0x000fe20008000000 */
[----:B0-----:R-:W-:Y:S02]  /*1330*/  UIADD3 UR15, UPT, UPT, UR8, -0x1, URZ ;  /* 0xffffffff080f7890 */ /* 0x001fe4000fffe0ff */
[----:B------:R-:W-:Y:S02]  /*1340*/  ULOP3.LUT UR14, UR8, 0x7, URZ, 0xc0, !UPT ;  /* 0x00000007080e7892 */ /* 0x000fe4000f8ec0ff */
[----:B------:R-:W-:Y:S02]  /*1350*/  ULEA.HI UR9, UR15, 0x1, URZ, 0x1b ;  /* 0x000000010f097891 */ /* 0x000fe4000f8fd8ff */
[----:B------:R-:W-:Y:S02]  /*1360*/  ULOP3.LUT UR8, UR8, 0x7ffffff8, URZ, 0xc0, !UPT ;  /* 0x7ffffff808087892 */ /* 0x000fe4000f8ec0ff */
[----:B------:R-:W-:-:S02]  /*1370*/  ULOP3.LUT UR16, UR9, 0x7, URZ, 0xc0, !UPT ;  /* 0x0000000709107892 */ /* 0x000fc4000f8ec0ff */
[----:B------:R-:W-:-:S12]  /*1380*/  ULOP3.LUT UR9, UR9, 0x3, URZ, 0xc0, !UPT ;  /* 0x0000000309097892 */ /* 0x000fd8000f8ec0ff */
.L_x_40:
[----:B0-----:R-:W0:Y:S01]  /*1390*/  LDC.64 R4, c[0x0][0x3a0] ;  /* 0x0000e800ff047b82 */ /* 0x001e220000000a00 */
[----:B------:R-:W-:Y:S01]  /*13a0*/  UMOV UR5, UR4 ;  /* 0x0000000400057c82 */ /* 0x000fe20008000000 */
[----:B------:R-:W-:Y:S01]  /*13b0*/  UIADD3 UR4, UPT, UPT, UR4, 0x1, URZ ;  /* 0x0000000104047890 */ /* 0x000fe2000fffe0ff */
[----:B0-----:R-:W-:-:S05]  /*13c0*/  ISETP.GE.AND P0, PT, R4, 0x1, PT ;  /* 0x000000010400780c */ /* 0x001fca0003f06270 */
[----:B------:R-:W-:-:S08]  /*13d0*/  ISETP.NE.AND P2, PT, R5, UR4, PT ;  /* 0x0000000405007c0c */ /* 0x000fd0000bf45270 */
[----:B--234-:R-:W-:Y:S05]  /*13e0*/  @!P0 BRA `(.L_x_17) ;  /* 0x0000001400a88947 */ /* 0x01cfea0003800000 */
[----:B------:R-:W-:Y:S02]  /*13f0*/  UISETP.GE.U32.AND UP0, UPT, UR15, 0x1e0, UPT ;  /* 0x000001e00f00788c */ /* 0x000fe4000bf06070 */
[----:B------:R-:W-:-:S03]  /*1400*/  USHF.L.U32 UR11, UR5, 0x5, URZ ;  /* 0x00000005050b7899 */ /* 0x000fc600080006ff */
[----:B------:R-:W-:-:S03]  /*1410*/  UMOV UR5, URZ ;  /* 0x000000ff00057c82 */ /* 0x000fc60008000000 */
[----:B------:R-:W-:Y:S01]  /*1420*/  IMAD R0, R4, UR11, R41 ;  /* 0x0000000b04007c24 */ /* 0x000fe2000f8e0229 */
[----:B------:R-:W-:Y:S06]  /*1430*/  BRA.U !UP0, `(.L_x_18) ;  /* 0x0000000508487547 */ /* 0x000fec000b800000 */
[----:B------:R-:W0:Y:S01]  /*1440*/  S2UR UR10, SR_CgaCtaId ;  /* 0x00000000000a79c3 */ /* 0x000e220000008800 */
[----:B------:R-:W-:Y:S01]  /*1450*/  UMOV UR5, 0x400 ;  /* 0x0000040000057882 */ /* 0x000fe20000000000 */
[----:B------:R-:W-:Y:S01]  /*1460*/  ULEA.HI UR6, UR15, 0x1, URZ, 0x1b ;  /* 0x000000010f067891 */ /* 0x000fe2000f8fd8ff */
[----:B------:R-:W-:-:S03]  /*1470*/  IADD3 R3, PT, PT, R37, UR11, RZ ;  /* 0x0000000b25037c10 */ /* 0x000fc6000fffe0ff */
[----:B------:R-:W-:Y:S02]  /*1480*/  ULOP3.LUT UR6, UR6, 0xffffff0, URZ, 0xc0, !UPT ;  /* 0x0ffffff006067892 */ /* 0x000fe4000f8ec0ff */
[----:B------:R-:W-:Y:S02]  /*1490*/  IMAD R3, R3, R4, R39 ;  /* 0x0000000403037224 */ /* 0x000fe400078e0227 */
[----:B------:R-:W-:Y:S02]  /*14a0*/  UIADD3 UR6, UPT, UPT, -UR6, URZ, URZ ;  /* 0x000000ff06067290 */ /* 0x000fe4000fffe1ff */
[----:B0-----:R-:W-:-:S06]  /*14b0*/  ULEA UR5, UR10, UR5, 0x18 ;  /* 0x000000050a057291 */ /* 0x001fcc000f8ec0ff */
[----:B------:R-:W-:Y:S01]  /*14c0*/  LEA R5, R41, UR5, 0x2 ;  /* 0x0000000529057c11 */ /* 0x000fe2000f8e10ff */
[----:B------:R-:W-:-:S04]  /*14d0*/  UMOV UR5, 0x100 ;  /* 0x0000010000057882 */ /* 0x000fc80000000000 */
[----:B------:R-:W-:-:S07]  /*14e0*/  VIADD R5, R5, 0x400 ;  /* 0x0000040005057836 */ /* 0x000fce0000000000 */
.L_x_19:
[----:B------:R-:W0:Y:S01]  /*14f0*/  LDC.64 R34, c[0x0][0x388] ;  /* 0x0000e200ff227b82 */ /* 0x000e220000000a00 */
        /* <DEDUP_REMOVED lines=11> */
[C---:B------:R-:W-:Y:S02]  /*15b0*/  IADD3 R15, PT, PT, R3.reuse, 0x140, RZ ;  /* 0x00000140030f7810 */ /* 0x040fe40007ffe0ff */
[C---:B------:R-:W-:Y:S02]  /*15c0*/  IADD3 R13, PT, PT, R3.reuse, 0x160, RZ ;  /* 0x00000160030d7810 */ /* 0x040fe40007ffe0ff */
[C---:B-1----:R-:W-:Y:S02]  /*15d0*/  IADD3 R9, PT, PT, R3.reuse, 0x1a0, RZ ;  /* 0x000001a003097810 */ /* 0x042fe40007ffe0ff */
[----:B------:R-:W-:Y:S01]  /*15e0*/  IADD3 R7, PT, PT, R3, 0x1c0, RZ ;  /* 0x000001c003077810 */ /* 0x000fe20007ffe0ff */
[----:B0-----:R-:W-:-:S04]  /*15f0*/  IMAD.WIDE.U32 R32, R33, 0x4, R34 ;  /* 0x0000000421207825 */ /* 0x001fc800078e0022 */
[--C-:B------:R-:W-:Y:S02]  /*1600*/  IMAD.WIDE.U32 R30, R31, 0x4, R34.reuse ;  /* 0x000000041f1e7825 */ /* 0x100fe400078e0022 */
[----:B------:R-:W2:Y:S02]  /*1610*/  LDG.E R32, desc[UR12][R32.64] ;  /* 0x0000000c20207981 */ /* 0x000ea4000c1e1900 */
[--C-:B------:R-:W-:Y:S02]  /*1620*/  IMAD.WIDE.U32 R28, R29, 0x4, R34.reuse ;  /* 0x000000041d1c7825 */ /* 0x100fe400078e0022 */
[----:B------:R-:W3:Y:S02]  /*1630*/  LDG.E R30, desc[UR12][R30.64] ;  /* 0x0000000c1e1e7981 */ /* 0x000ee4000c1e1900 */
[--C-:B------:R-:W-:Y:S02]  /*1640*/  IMAD.WIDE.U32 R26, R27, 0x4, R34.reuse ;  /* 0x000000041b1a7825 */ /* 0x100fe400078e0022 */
[----:B------:R-:W4:Y:S02]  /*1650*/  LDG.E R28, desc[UR12][R28.64] ;  /* 0x0000000c1c1c7981 */ /* 0x000f24000c1e1900 */
        /* <DEDUP_REMOVED lines=22> */
[----:B------:R-:W-:Y:S02]  /*17c0*/  IMAD.WIDE.U32 R34, R45, 0x4, R34 ;  /* 0x000000042d227825 */ /* 0x000fe400078e0022 */
[----:B------:R-:W5:Y:S04]  /*17d0*/  LDG.E R6, desc[UR12][R6.64] ;  /* 0x0000000c06067981 */ /* 0x000f68000c1e1900 */
[----:B------:R-:W5:Y:S01]  /*17e0*/  LDG.E R34, desc[UR12][R34.64] ;  /* 0x0000000c22227981 */ /* 0x000f62000c1e1900 */
[----:B------:R-:W-:-:S04]  /*17f0*/  UIADD3 UR6, UPT, UPT, UR6, 0x10, URZ ;  /* 0x0000001006067890 */ /* 0x000fc8000fffe0ff */
[----:B------:R-:W-:Y:S01]  /*1800*/  UISETP.NE.AND UP1, UPT, UR6, URZ, UPT ;  /* 0x000000ff0600728c */ /* 0x000fe2000bf25270 */
[----:B------:R-:W-:Y:S01]  /*1810*/  IADD3 R3, PT, PT, R3, 0x200, RZ ;  /* 0x0000020003037810 */ /* 0x000fe20007ffe0ff */
[----:B------:R-:W-:Y:S01]  /*1820*/  UIADD3 UR5, UPT, UPT, UR5, 0x200, URZ ;  /* 0x0000020005057890 */ /* 0x000fe2000fffe0ff */
[----:B--2---:R-:W-:Y:S04]  /*1830*/  STS [R5+-0x380], R32 ;  /* 0xfffc802005007388 */ /* 0x004fe80000000800 */
[----:B---3--:R-:W-:Y:S04]  /*1840*/  STS [R5+-0x300], R30 ;  /* 0xfffd001e05007388 */ /* 0x008fe80000000800 */
[----:B----4-:R-:W-:Y:S04]  /*1850*/  STS [R5+-0x280], R28 ;  /* 0xfffd801c05007388 */ /* 0x010fe80000000800 */
[----:B-----5:R-:W-:Y:S04]  /*1860*/  STS [R5+-0x200], R26 ;  /* 0xfffe001a05007388 */ /* 0x020fe80000000800 */
[----:B------:R-:W-:Y:S04]  /*1870*/  STS [R5+-0x180], R24 ;  /* 0xfffe801805007388 */ /* 0x000fe80000000800 */
[----:B------:R-:W-:Y:S04]  /*1880*/  STS [R5+-0x100], R22 ;  /* 0xffff001605007388 */ /* 0x000fe80000000800 */
[----:B------:R-:W-:Y:S04]  /*1890*/  STS [R5+-0x80], R20 ;  /* 0xffff801405007388 */ /* 0x000fe80000000800 */
[----:B------:R-:W-:Y:S04]  /*18a0*/  STS [R5], R18 ;  /* 0x0000001205007388 */ /* 0x000fe80000000800 */
[----:B------:R-:W-:Y:S04]  /*18b0*/  STS [R5+0x80], R16 ;  /* 0x0000801005007388 */ /* 0x000fe80000000800 */
[----:B------:R-:W-:Y:S04]  /*18c0*/  STS [R5+0x100], R14 ;  /* 0x0001000e05007388 */ /* 0x000fe80000000800 */
[----:B------:R-:W-:Y:S04]  /*18d0*/  STS [R5+0x180], R12 ;  /* 0x0001800c05007388 */ /* 0x000fe80000000800 */
[----:B------:R-:W-:Y:S04]  /*18e0*/  STS [R5+-0x400], R42 ;  /* 0xfffc002a05007388 */ /* 0x000fe80000000800 */
[----:B------:R-:W-:Y:S04]  /*18f0*/  STS [R5+0x200], R10 ;  /* 0x0002000a05007388 */ /* 0x000fe80000000800 */
[----:B------:R-:W-:Y:S04]  /*1900*/  STS [R5+0x280], R8 ;  /* 0x0002800805007388 */ /* 0x000fe80000000800 */
[----:B------:R-:W-:Y:S04]  /*1910*/  STS [R5+0x300], R6 ;  /* 0x0003000605007388 */ /* 0x000fe80000000800 */
[----:B------:R0:W-:Y:S02]  /*1920*/  STS [R5+0x380], R34 ;  /* 0x0003802205007388 */ /* 0x0001e40000000800 */
[----:B0-----:R-:W-:Y:S01]  /*1930*/  IADD3 R5, PT, PT, R5, 0x800, RZ ;  /* 0x0000080005057810 */ /* 0x001fe20007ffe0ff */
[----:B------:R-:W-:Y:S06]  /*1940*/  BRA.U UP1, `(.L_x_19) ;  /* 0xfffffff901e87547 */ /* 0x000fec000b83ffff */
[----:B------:R-:W-:-:S12]  /*1950*/  UIADD3 UR5, UPT, UPT, UR5, -0x100, URZ ;  /* 0xffffff0005057890 */ /* 0x000fd8000fffe0ff */
.L_x_18:
[----:B------:R-:W-:Y:S02]  /*1960*/  ULEA.HI UR6, UR15, 0x1, URZ, 0x1b ;  /* 0x000000010f067891 */ /* 0x000fe4000f8fd8ff */
[----:B------:R-:W-:Y:S02]  /*1970*/  UIADD3 UR18, UPT, UPT, UR16, -0x1, URZ ;  /* 0xffffffff10127890 */ /* 0x000fe4000fffe0ff */
[----:B------:R-:W-:-:S04]  /*1980*/  ULOP3.LUT UR6, UR6, 0xf, URZ, 0xc0, !UPT ;  /* 0x0000000f06067892 */ /* 0x000fc8000f8ec0ff */
[----:B------:R-:W-:Y:S02]  /*1990*/  UISETP.NE.AND UP1, UPT, UR6, URZ, UPT ;  /* 0x000000ff0600728c */ /* 0x000fe4000bf25270 */
[----:B------:R-:W-:-:S07]  /*19a0*/  UIADD3 UR17, UPT, UPT, UR6, -0x1, URZ ;  /* 0xffffffff06117890 */ /* 0x000fce000fffe0ff */
[----:B------:R-:W-:Y:S05]  /*19b0*/  BRA.U !UP1, `(.L_x_20) ;  /* 0x0000000509707547 */ /* 0x000fea000b800000 */
[----:B------:R-:W-:Y:S02]  /*19c0*/  UISETP.GE.U32.AND UP2, UPT, UR17, 0x7, UPT ;  /* 0x000000071100788c */ /* 0x000fe4000bf46070 */
[----:B------:R-:W-:-:S07]  /*19d0*/  UISETP.NE.AND UP3, UPT, UR16, URZ, UPT ;  /* 0x000000ff1000728c */ /* 0x000fce000bf65270 */
[----:B------:R-:W-:Y:S05]  /*19e0*/  BRA.U !UP2, `(.L_x_21) ;  /* 0x000000010a9c7547 */ /* 0x000fea000b800000 */
[----:B------:R-:W0:Y:S01]  /*19f0*/  LDC.64 R18, c[0x0][0x388] ;  /* 0x0000e200ff127b82 */ /* 0x000e220000000a00 */
[----:B------:R-:W-:-:S04]  /*1a00*/  VIADD R3, R0, UR5 ;  /* 0x0000000500037c36 */ /* 0x000fc80008000000 */
[C---:B------:R-:W-:Y:S01]  /*1a10*/  VIADD R13, R3.reuse, 0x60 ;  /* 0x00000060030d7836 */ /* 0x040fe20000000000 */
[C---:B-1----:R-:W-:Y:S01]  /*1a20*/  IADD3 R9, PT, PT, R3.reuse, 0x20, RZ ;  /* 0x0000002003097810 */ /* 0x042fe20007ffe0ff */
[C---:B------:R-:W-:Y:S01]  /*1a30*/  VIADD R21, R3.reuse, 0xc0 ;  /* 0x000000c003157836 */ /* 0x040fe20000000000 */
[C---:B------:R-:W-:Y:S02]  /*1a40*/  IADD3 R11, PT, PT, R3.reuse, 0x40, RZ ;  /* 0x00000040030b7810 */ /* 0x040fe40007ffe0ff */
[C---:B------:R-:W-:Y:S02]  /*1a50*/  IADD3 R15, PT, PT, R3.reuse, 0x80, RZ ;  /* 0x00000080030f7810 */ /* 0x040fe40007ffe0ff */
[C---:B------:R-:W-:Y:S01]  /*1a60*/  IADD3 R17, PT, PT, R3.reuse, 0xa0, RZ ;  /* 0x000000a003117810 */ /* 0x040fe20007ffe0ff */
[C---:B0-----:R-:W-:Y:S01]  /*1a70*/  IMAD.WIDE.U32 R6, R3.reuse, 0x4, R18 ;  /* 0x0000000403067825 */ /* 0x041fe200078e0012 */
[----:B------:R-:W-:-:S03]  /*1a80*/  IADD3 R3, PT, PT, R3, 0xe0, RZ ;  /* 0x000000e003037810 */ /* 0x000fc60007ffe0ff */
[--C-:B------:R-:W-:Y:S01]  /*1a90*/  IMAD.WIDE.U32 R8, R9, 0x4, R18.reuse ;  /* 0x0000000409087825 */ /* 0x100fe200078e0012 */
[----:B------:R0:W2:Y:S03]  /*1aa0*/  LDG.E R5, desc[UR12][R6.64] ;  /* 0x0000000c06057981 */ /* 0x0000a6000c1e1900 */
[--C-:B------:R-:W-:Y:S02]  /*1ab0*/  IMAD.WIDE.U32 R10, R11, 0x4, R18.reuse ;  /* 0x000000040b0a7825 */ /* 0x100fe400078e0012 */
[----:B------:R1:W3:Y:S02]  /*1ac0*/  LDG.E R9, desc[UR12][R8.64] ;  /* 0x0000000c08097981 */ /* 0x0002e4000c1e1900 */
        /* <DEDUP_REMOVED lines=12> */
[----:B------:R-:W-:Y:S01]  /*1b90*/  UMOV UR6, 0x400 ;  /* 0x0000040000067882 */ /* 0x000fe20000000000 */
[----:B------:R-:W-:Y:S01]  /*1ba0*/  IADD3 R3, PT, PT, R41, UR5, RZ ;  /* 0x0000000529037c10 */ /* 0x000fe2000fffe0ff */
[----:B0-----:R-:W-:-:S06]  /*1bb0*/  ULEA UR6, UR10, UR6, 0x18 ;  /* 0x000000060a067291 */ /* 0x001fcc000f8ec0ff */
[----:B-1----:R-:W-:Y:S01]  /*1bc0*/  LEA R8, R3, UR6, 0x2 ;  /* 0x0000000603087c11 */ /* 0x002fe2000f8e10ff */
        /* <DEDUP_REMOVED lines=9> */
.L_x_21:
[----:B------:R-:W-:Y:S05]  /*1c60*/  BRA.U !UP3, `(.L_x_20) ;  /* 0x000000010bc47547 */ /* 0x000fea000b800000 */
[----:B------:R-:W-:Y:S02]  /*1c70*/  UISETP.GE.U32.AND UP2, UPT, UR18, 0x3, UPT ;  /* 0x000000031200788c */ /* 0x000fe4000bf46070 */
[----:B------:R-:W-:-:S07]  /*1c80*/  UISETP.NE.AND UP3, UPT, UR9, URZ, UPT ;  /* 0x000000ff0900728c */ /* 0x000fce000bf65270 */
[----:B------:R-:W-:Y:S05]  /*1c90*/  BRA.U !UP2, `(.L_x_22) ;  /* 0x000000010a5c7547 */ /* 0x000fea000b800000 */
[----:B01----:R-:W0:Y:S01]  /*1ca0*/  LDC.64 R6, c[0x0][0x388] ;  /* 0x0000e200ff067b82 */ /* 0x003e220000000a00 */
[----:B------:R-:W-:-:S04]  /*1cb0*/  VIADD R9, R0, UR5 ;  /* 0x0000000500097c36 */ /* 0x000fc80008000000 */
[C---:B------:R-:W-:Y:S01]  /*1cc0*/  VIADD R3, R9.reuse, 0x60 ;  /* 0x0000006009037836 */ /* 0x040fe20000000000 */
[C---:B------:R-:W-:Y:S02]  /*1cd0*/  IADD3 R11, PT, PT, R9.reuse, 0x20, RZ ;  /* 0x00000020090b7810 */ /* 0x040fe40007ffe0ff */
        /* <DEDUP_REMOVED lines=10> */
[----:B------:R-:W-:Y:S01]  /*1d80*/  UMOV UR6, 0x400 ;  /* 0x0000040000067882 */ /* 0x000fe20000000000 */
[----:B------:R-:W-:Y:S01]  /*1d90*/  IADD3 R3, PT, PT, R41, UR5, RZ ;  /* 0x0000000529037c10 */ /* 0x000fe2000fffe0ff */
[----:B0-----:R-:W-:-:S06]  /*1da0*/  ULEA UR6, UR10, UR6, 0x18 ;  /* 0x000000060a067291 */ /* 0x001fcc000f8ec0ff */
[----:B------:R-:W-:Y:S01]  /*1db0*/  LEA R3, R3, UR6, 0x2 ;  /* 0x0000000603037c11 */ /* 0x000fe2000f8e10ff */
[----:B------:R-:W-:-:S04]  /*1dc0*/  UIADD3 UR5, UPT, UPT, UR5, 0x80, URZ ;  /* 0x0000008005057890 */ /* 0x000fc8000fffe0ff */
[----:B--2---:R2:W-:Y:S04]  /*1dd0*/  STS [R3], R8 ;  /* 0x0000000803007388 */ /* 0x0045e80000000800 */
[----:B---3--:R2:W-:Y:S04]  /*1de0*/  STS [R3+0x80], R10 ;  /* 0x0000800a03007388 */ /* 0x0085e80000000800 */
[----:B----4-:R2:W-:Y:S04]  /*1df0*/  STS [R3+0x100], R12 ;  /* 0x0001000c03007388 */ /* 0x0105e80000000800 */
[----:B-----5:R2:W-:Y:S02]  /*1e00*/  STS [R3+0x180], R6 ;  /* 0x0001800603007388 */ /* 0x0205e40000000800 */
.L_x_22:
[----:B------:R-:W-:Y:S05]  /*1e10*/  BRA.U !UP3, `(.L_x_20) ;  /* 0x000000010b587547 */ /* 0x000fea000b800000 */
[----:B012---:R-:W0:Y:S01]  /*1e20*/  LDC.64 R8, c[0x0][0x388] ;  /* 0x0000e200ff087b82 */ /* 0x007e220000000a00 */
[----:B------:R-:W-:-:S05]  /*1e30*/  IADD3 R5, PT, PT, R0, UR5, RZ ;  /* 0x0000000500057c10 */ /* 0x000fca000fffe0ff */
[----:B0-----:R-:W-:-:S06]  /*1e40*/  IMAD.WIDE.U32 R6, R5, 0x4, R8 ;  /* 0x0000000405067825 */ /* 0x001fcc00078e0008 */
[----:B------:R-:W2:Y:S01]  /*1e50*/  LDG.E R6, desc[UR12][R6.64] ;  /* 0x0000000c06067981 */ /* 0x000ea2000c1e1900 */
[----:B------:R-:W0:Y:S01]  /*1e60*/  S2UR UR10, SR_CgaCtaId ;  /* 0x00000000000a79c3 */ /* 0x000e220000008800 */
[----:B------:R-:W-:Y:S01]  /*1e70*/  UMOV UR6, 0x400 ;  /* 0x0000040000067882 */ /* 0x000fe20000000000 */
[----:B------:R-:W-:Y:S01]  /*1e80*/  VIADD R3, R41, UR5 ;  /* 0x0000000529037c36 */ /* 0x000fe20008000000 */
[----:B------:R-:W-:Y:S02]  /*1e90*/  UISETP.NE.AND UP2, UPT, UR9, 0x1, UPT ;  /* 0x000000010900788c */ /* 0x000fe4000bf45270 */
[----:B0-----:R-:W-:-:S06]  /*1ea0*/  ULEA UR6, UR10, UR6, 0x18 ;  /* 0x000000060a067291 */ /* 0x001fcc000f8ec0ff */
[----:B------:R-:W-:-:S05]  /*1eb0*/  LEA R11, R3, UR6, 0x2 ;  /* 0x00000006030b7c11 */ /* 0x000fca000f8e10ff */
[----:B--2---:R3:W-:Y:S01]  /*1ec0*/  STS [R11], R6 ;  /* 0x000000060b007388 */ /* 0x0047e20000000800 */
[----:B------:R-:W-:Y:S05]  /*1ed0*/  BRA.U !UP2, `(.L_x_20) ;  /* 0x000000010a287547 */ /* 0x000fea000b800000 */
[----:B------:R-:W-:Y:S01]  /*1ee0*/  UISETP.NE.AND UP2, UPT, UR9, 0x2, UPT ;  /* 0x000000020900788c */ /* 0x000fe2000bf45270 */
[----:B------:R-:W-:-:S05]  /*1ef0*/  IADD3 R7, PT, PT, R5, 0x20, RZ ;  /* 0x0000002005077810 */ /* 0x000fca0007ffe0ff */
[----:B------:R-:W-:Y:S01]  /*1f00*/  PLOP3.LUT P1, PT, PT, PT, UP2, 0x80, 0x8 ;  /* 0x000000000008781c */ /* 0x000fe20003f2f028 */
[----:B---3--:R-:W-:-:S06]  /*1f10*/  IMAD.WIDE.U32 R6, R7, 0x4, R8 ;  /* 0x0000000407067825 */ /* 0x008fcc00078e0008 */
[----:B------:R-:W2:Y:S06]  /*1f20*/  LDG.E R6, desc[UR12][R6.64] ;  /* 0x0000000c06067981 */ /* 0x000eac000c1e1900 */
[----:B------:R-:W-:-:S05]  /*1f30*/  @P1 IADD3 R3, PT, PT, R5, 0x40, RZ ;  /* 0x0000004005031810 */ /* 0x000fca0007ffe0ff */
[----:B------:R-:W-:-:S06]  /*1f40*/  @P1 IMAD.WIDE.U32 R8, R3, 0x4, R8 ;  /* 0x0000000403081825 */ /* 0x000fcc00078e0008 */
[----:B------:R-:W3:Y:S04]  /*1f50*/  @P1 LDG.E R8, desc[UR12][R8.64] ;  /* 0x0000000c08081981 */ /* 0x000ee8000c1e1900 */
[----:B--2---:R4:W-:Y:S04]  /*1f60*/  STS [R11+0x80], R6 ;  /* 0x000080060b007388 */ /* 0x0049e80000000800 */
[----:B---3--:R4:W-:Y:S02]  /*1f70*/  @P1 STS [R11+0x100], R8 ;  /* 0x000100080b001388 */ /* 0x0089e40000000800 */
.L_x_20:
[----:B------:R-:W-:Y:S01]  /*1f80*/  UMOV UR5, URZ ;  /* 0x000000ff00057c82 */ /* 0x000fe20008000000 */
[----:B------:R-:W-:Y:S05]  /*1f90*/  BRA.U !UP0, `(.L_x_23) ;  /* 0x00000005083c7547 */ /* 0x000fea000b800000 */
[----:B------:R-:W5:Y:S01]  /*1fa0*/  S2UR UR10, SR_CgaCtaId ;  /* 0x00000000000a79c3 */ /* 0x000f620000008800 */
[----:B------:R-:W-:Y:S01]  /*1fb0*/  UMOV UR5, 0x400 ;  /* 0x0000040000057882 */ /* 0x000fe20000000000 */
[----:B------:R-:W-:Y:S02]  /*1fc0*/  ULEA.HI UR6, UR15, 0x1, URZ, 0x1b ;  /* 0x000000010f067891 */ /* 0x000fe4000f8fd8ff */
[----:B------:R-:W-:Y:S02]  /*1fd0*/  UIADD3 UR5, UPT, UPT, UR5, 0x2000, URZ ;  /* 0x0000200005057890 */ /* 0x000fe4000fffe0ff */
[----:B------:R-:W-:-:S03]  /*1fe0*/  ULOP3.LUT UR11, UR6, 0xffffff0, URZ, 0xc0, !UPT ;  /* 0x0ffffff0060b7892 */ /* 0x000fc6000f8ec0ff */
[----:B------:R-:W-:Y:S01]  /*1ff0*/  UMOV UR6, URZ ;  /* 0x000000ff00067c82 */ /* 0x000fe20008000000 */
[----:B-----5:R-:W-:-:S03]  /*2000*/  ULEA UR10, UR10, UR5, 0x18 ;  /* 0x000000050a0a7291 */ /* 0x020fc6000f8ec0ff */
[----:B------:R-:W-:-:S09]  /*2010*/  UMOV UR5, URZ ;  /* 0x000000ff00057c82 */ /* 0x000fd20008000000 */
.L_x_24:
[----:B01234-:R-:W0:Y:S01]  /*2020*/  LDC.64 R6, c[0x0][0x390] ;  /* 0x0000e400ff067b82 */ /* 0x01fe220000000a00 */
[----:B------:R-:W-:-:S04]  /*2030*/  VIADD R5, R0, UR5 ;  /* 0x0000000500057c36 */ /* 0x000fc80008000000 */
[C---:B------:R-:W-:Y:S01]  /*2040*/  VIADD R33, R5.reuse, 0x60 ;  /* 0x0000006005217836 */ /* 0x040fe20000000000 */
[C---:B------:R-:W-:Y:S01]  /*2050*/  IADD3 R29, PT, PT, R5.reuse, 0x20, RZ ;  /* 0x00000020051d7810 */ /* 0x040fe20007ffe0ff */
[C---:B------:R-:W-:Y:S01]  /*2060*/  VIADD R25, R5.reuse, 0xc0 ;  /* 0x000000c005197836 */ /* 0x040fe20000000000 */
[C---:B------:R-:W-:Y:S01]  /*2070*/  IADD3 R31, PT, PT, R5.reuse, 0x40, RZ ;  /* 0x00000040051f7810 */ /* 0x040fe20007ffe0ff */
[C---:B------:R-:W-:Y:S01]  /*2080*/  VIADD R19, R5.reuse, 0x120 ;  /* 0x0000012005137836 */ /* 0x040fe20000000000 */
[C---:B------:R-:W-:Y:S01]  /*2090*/  IADD3 R35, PT, PT, R5.reuse, 0x80, RZ ;  /* 0x0000008005237810 */ /* 0x040fe20007ffe0ff */
[C---:B------:R-:W-:Y:S01]  /*20a0*/  VIADD R13, R5.reuse, 0x180 ;  /* 0x00000180050d7836 */ /* 0x040fe20000000000 */
[C---:B------:R-:W-:Y:S02]  /*20b0*/  IADD3 R27, PT, PT, R5.reuse, 0xa0, RZ ;  /* 0x000000a0051b7810 */ /* 0x040fe40007ffe0ff */
[C---:B------:R-:W-:Y:S02]  /*20c0*/  IADD3 R23, PT, PT, R5.reuse, 0xe0, RZ ;  /* 0x000000e005177810 */ /* 0x040fe40007ffe0ff */
[----:B------:R-:W-:-:S02]  /*20d0*/  IADD3 R21, PT, PT, R5, 0x100, RZ ;  /* 0x0000010005157810 */ /* 0x000fc40007ffe0ff */
[C---:B------:R-:W-:Y:S01]  /*20e0*/  IADD3 R17, PT, PT, R5.reuse, 0x140, RZ ;  /* 0x0000014005117810 */ /* 0x040fe20007ffe0ff */
[C-C-:B0-----:R-:W-:Y:S01]  /*20f0*/  IMAD.WIDE.U32 R8, R5.reuse, 0x4, R6.reuse ;  /* 0x0000000405087825 */ /* 0x141fe200078e0006 */
[C---:B------:R-:W-:Y:S02]  /*2100*/  IADD3 R15, PT, PT, R5.reuse, 0x160, RZ ;  /* 0x00000160050f7810 */ /* 0x040fe40007ffe0ff */
[----:B------:R-:W-:Y:S02]  /*2110*/  IADD3 R11, PT, PT, R5, 0x1a0, RZ ;  /* 0x000001a0050b7810 */ /* 0x000fe40007ffe0ff */
[----:B------:R0:W2:Y:S01]  /*2120*/  LDG.E R3, desc[UR12][R8.64] ;  /* 0x0000000c08037981 */ /* 0x0000a2000c1e1900 */
[----:B------:R-:W-:-:S04]  /*2130*/  IMAD.WIDE.U32 R28, R29, 0x4, R6 ;  /* 0x000000041d1c7825 */ /* 0x000fc800078e0006 */
[--C-:B------:R-:W-:Y:S02]  /*2140*/  IMAD.WIDE.U32 R30, R31, 0x4, R6.reuse ;  /* 0x000000041f1e7825 */ /* 0x100fe400078e0006 */
[----:B------:R-:W3:Y:S02]  /*2150*/  LDG.E R29, desc[UR12][R28.64] ;  /* 0x0000000c1c1d7981 */ /* 0x000ee4000c1e1900 */
[--C-:B------:R-:W-:Y:S01]  /*2160*/  IMAD.WIDE.U32 R32, R33, 0x4, R6.reuse ;  /* 0x0000000421207825 */ /* 0x100fe200078e0006 */
[C---:B0-----:R-:W-:Y:S01]  /*2170*/  IADD3 R9, PT, PT, R5.reuse, 0x1c0, RZ ;  /* 0x000001c005097810 */ /* 0x041fe20007ffe0ff */
[----:B------:R-:W4:Y:S02]  /*2180*/  LDG.E R31, desc[UR12][R30.64] ;  /* 0x0000000c1e1f7981 */ /* 0x000f24000c1e1900 */
[----:B------:R-:W-:Y:S02]  /*2190*/  VIADD R5, R5, 0x1e0 ;  /* 0x000001e005057836 */ /* 0x000fe40000000000 */
[--C-:B------:R-:W-:Y:S01]  /*21a0*/  IMAD.WIDE.U32 R34, R35, 0x4, R6.reuse ;  /* 0x0000000423227825 */ /* 0x100fe200078e0006 */
[----:B------:R-:W5:Y:S03]  /*21b0*/  LDG.E R33, desc[UR12][R32.64] ;  /* 0x0000000c20217981 */ /* 0x000f66000c1e1900 */
[----:B------:R-:W-:-:S02]  /*21c0*/  IMAD.WIDE.U32 R26, R27, 0x4, R6 ;  /* 0x000000041b1a7825 */ /* 0x000fc400078e0006 */
[----:B------:R-:W5:Y:S02]  /*21d0*/  LDG.E R35, desc[UR12][R34.64] ;  /* 0x0000000c22237981 */ /* 0x000f64000c1e1900 */
[--C-:B------:R-:W-:Y:S02]  /*21e0*/  IMAD.WIDE.U32 R24, R25, 0x4, R6.reuse ;  /* 0x0000000419187825 */ /* 0x100fe400078e0006 */
[----:B------:R-:W5:Y:S02]  /*21f0*/  LDG.E R27, desc[UR12][R26.64] ;  /* 0x0000000c1a1b7981 */ /* 0x000f64000c1e1900 */
[--C-:B------:R-:W-:Y:S02]  /*2200*/  IMAD.WIDE.U32 R22, R23, 0x4, R6.reuse ;  /* 0x0000000417167825 */ /* 0x100fe400078e0006 */
[----:B------:R0:W5:Y:S02]  /*2210*/  LDG.E R25, desc[UR12][R24.64] ;  /* 0x0000000c18197981 */ /* 0x000164000c1e1900 */
        /* <DEDUP_REMOVED lines=17> */
[----:B------:R-:W-:-:S04]  /*2330*/  IADD3 R5, PT, PT, R41, UR5, RZ ;  /* 0x0000000529057c10 */ /* 0x000fc8000fffe0ff */
[----:B0-----:R-:W-:Y:S01]  /*2340*/  LEA R24, R5, UR10, 0x2 ;  /* 0x0000000a05187c11 */ /* 0x001fe2000f8e10ff */
[----:B------:R-:W-:-:S04]  /*2350*/  UIADD3 UR6, UPT, UPT, UR6, 0x10, URZ ;  /* 0x0000001006067890 */ /* 0x000fc8000fffe0ff */
[----:B------:R-:W-:Y:S02]  /*2360*/  UISETP.NE.AND UP0, UPT, UR6, UR11, UPT ;  /* 0x0000000b0600728c */ /* 0x000fe4000bf05270 */
[----:B------:R-:W-:Y:S01]  /*2370*/  UIADD3 UR5, UPT, UPT, UR5, 0x200, URZ ;  /* 0x0000020005057890 */ /* 0x000fe2000fffe0ff */
        /* <DEDUP_REMOVED lines=16> */
[----:B------:R-:W-:Y:S05]  /*2480*/  BRA.U UP0, `(.L_x_24) ;  /* 0xfffffff900e47547 */ /* 0x000fea000b83ffff */
.L_x_23:
[----:B------:R-:W-:Y:S05]  /*2490*/  BRA.U !UP1, `(.L_x_17) ;  /* 0x00000005097c7547 */ /* 0x000fea000b800000 */
[----:B------:R-:W-:Y:S02]  /*24a0*/  UISETP.GE.U32.AND UP0, UPT, UR17, 0x7, UPT ;  /* 0x000000071100788c */ /* 0x000fe4000bf06070 */
[----:B------:R-:W-:-:S07]  /*24b0*/  UISETP.NE.AND UP1, UPT, UR16, URZ, UPT ;  /* 0x000000ff1000728c */ /* 0x000fce000bf25270 */
[----:B------:R-:W-:Y:S05]  /*24c0*/  BRA.U !UP0, `(.L_x_25) ;  /* 0x0000000108a07547 */ /* 0x000fea000b800000 */
[----:B0-----:R-:W0:Y:S01]  /*24d0*/  LDC.64 R18, c[0x0][0x390] ;  /* 0x0000e400ff127b82 */ /* 0x001e220000000a00 */
[----:B--2---:R-:W-:-:S04]  /*24e0*/  IADD3 R3, PT, PT, R0, UR5, RZ ;  /* 0x0000000500037c10 */ /* 0x004fc8000fffe0ff */
[C---:B---34-:R-:W-:Y:S01]  /*24f0*/  IADD3 R11, PT, PT, R3.reuse, 0x40, RZ ;  /* 0x00000040030b7810 */ /* 0x058fe20007ffe0ff */
[C---:B-1----:R-:W-:Y:S01]  /*2500*/  VIADD R9, R3.reuse, 0x20 ;  /* 0x0000002003097836 */ /* 0x042fe20000000000 */
[C---:B------:R-:W-:Y:S01]  /*2510*/  IADD3 R13, PT, PT, R3.reuse, 0x60, RZ ;  /* 0x00000060030d7810 */ /* 0x040fe20007ffe0ff */
[C---:B------:R-:W-:Y:S01]  /*2520*/  VIADD R15, R3.reuse, 0x80 ;  /* 0x00000080030f7836 */ /* 0x040fe20000000000 */
[C---:B------:R-:W-:Y:S02]  /*2530*/  IADD3 R17, PT, PT, R3.reuse, 0xa0, RZ ;  /* 0x000000a003117810 */ /* 0x040fe40007ffe0ff */
[C---:B------:R-:W-:Y:S01]  /*2540*/  IADD3 R21, PT, PT, R3.reuse, 0xc0, RZ ;  /* 0x000000c003157810 */ /* 0x040fe20007ffe0ff */
[----:B0-----:R-:W-:-:S04]  /*2550*/  IMAD.WIDE.U32 R6, R3, 0x4, R18 ;  /* 0x0000000403067825 */ /* 0x001fc800078e0012 */
[----:B------:R-:W-:Y:S01]  /*2560*/  VIADD R3, R3, 0xe0 ;  /* 0x000000e003037836 */ /* 0x000fe20000000000 */
[----:B------:R0:W2:Y:S01]  /*2570*/  LDG.E R5, desc[UR12][R6.64] ;  /* 0x0000000c06057981 */ /* 0x0000a2000c1e1900 */
[----:B------:R-:W-:-:S04]  /*2580*/  IMAD.WIDE.U32 R8, R9, 0x4, R18 ;  /* 0x0000000409087825 */ /* 0x000fc800078e0012 */
[--C-:B------:R-:W-:Y:S02]  /*2590*/  IMAD.WIDE.U32 R10, R11, 0x4, R18.reuse ;  /* 0x000000040b0a7825 */ /* 0x100fe400078e0012 */
[----:B------:R1:W3:Y:S02]  /*25a0*/  LDG.E R9, desc[UR12][R8.64] ;  /* 0x0000000c08097981 */ /* 0x0002e4000c1e1900 */
[--C-:B------:R-:W-:Y:S02]  /*25b0*/  IMAD.WIDE.U32 R12, R13, 0x4, R18.reuse ;  /* 0x000000040d0c7825 */ /* 0x100fe400078e0012 */
[----:B------:R-:W4:Y:S02]  /*25c0*/  LDG.E R11, desc[UR12][R10.64] ;  /* 0x0000000c0a0b7981 */ /* 0x000f24000c1e1900 */
[--C-:B------:R-:W-:Y:S02]  /*25d0*/  IMAD.WIDE.U32 R14, R15, 0x4, R18.reuse ;  /* 0x000000040f0e7825 */ /* 0x100fe400078e0012 */
[----:B------:R-:W5:Y:S02]  /*25e0*/  LDG.E R13, desc[UR12][R12.64] ;  /* 0x0000000c0c0d7981 */ /* 0x000f64000c1e1900 */
[----:B------:R-:W-:-:S02]  /*25f0*/  IMAD.WIDE.U32 R16, R17, 0x4, R18 ;  /* 0x0000000411107825 */ /* 0x000fc400078e0012 */
[----:B------:R-:W5:Y:S02]  /*2600*/  LDG.E R15, desc[UR12][R14.64] ;  /* 0x0000000c0e0f7981 */ /* 0x000f64000c1e1900 */
[--C-:B0-----:R-:W-:Y:S02]  /*2610*/  IMAD.WIDE.U32 R6, R21, 0x4, R18.reuse ;  /* 0x0000000415067825 */ /* 0x101fe400078e0012 */
[----:B------:R-:W5:Y:S02]  /*2620*/  LDG.E R17, desc[UR12][R16.64] ;  /* 0x0000000c10117981 */ /* 0x000f64000c1e1900 */
[----:B------:R-:W-:Y:S02]  /*2630*/  IMAD.WIDE.U32 R18, R3, 0x4, R18 ;  /* 0x0000000403127825 */ /* 0x000fe400078e0012 */
[----:B------:R-:W5:Y:S04]  /*2640*/  LDG.E R7, desc[UR12][R6.64] ;  /* 0x0000000c06077981 */ /* 0x000f68000c1e1900 */
[----:B------:R-:W5:Y:S01]  /*2650*/  LDG.E R19, desc[UR12][R18.64] ;  /* 0x0000000c12137981 */ /* 0x000f62000c1e1900 */
[----:B------:R-:W0:Y:S01]  /*2660*/  S2UR UR10, SR_CgaCtaId ;  /* 0x00000000000a79c3 */ /* 0x000e220000008800 */
[----:B------:R-:W-:-:S02]  /*2670*/  UMOV UR6, 0x400 ;  /* 0x0000040000067882 */ /* 0x000fc40000000000 */
[----:B------:R-:W-:Y:S01]  /*2680*/  UIADD3 UR6, UPT, UPT, UR6, 0x2000, URZ ;  /* 0x0000200006067890 */ /* 0x000fe2000fffe0ff */
[----:B------:R-:W-:-:S03]  /*2690*/  IADD3 R3, PT, PT, R41, UR5, RZ ;  /* 0x0000000529037c10 */ /* 0x000fc6000fffe0ff */
        /* <DEDUP_REMOVED lines=11> */
.L_x_25:
[----:B------:R-:W-:Y:S05]  /*2750*/  BRA.U !UP1, `(.L_x_17) ;  /* 0x0000000109cc7547 */ /* 0x000fea000b800000 */
[----:B------:R-:W-:Y:S02]  /*2760*/  UISETP.GE.U32.AND UP0, UPT, UR18, 0x3, UPT ;  /* 0x000000031200788c */ /* 0x000fe4000bf06070 */
[----:B------:R-:W-:-:S07]  /*2770*/  UISETP.NE.AND UP1, UPT, UR9, URZ, UPT ;  /* 0x000000ff0900728c */ /* 0x000fce000bf25270 */
[----:B------:R-:W-:Y:S05]  /*2780*/  BRA.U !UP0, `(.L_x_26) ;  /* 0x0000000108607547 */ /* 0x000fea000b800000 */
[----:B01234-:R-:W0:Y:S01]  /*2790*/  LDC.64 R6, c[0x0][0x390] ;  /* 0x0000e400ff067b82 */ /* 0x01fe220000000a00 */
        /* <DEDUP_REMOVED lines=23> */
.L_x_26:
[----:B------:R-:W-:Y:S05]  /*2910*/  BRA.U !UP1, `(.L_x_17) ;  /* 0x00000001095c7547 */ /* 0x000fea000b800000 */
[----:B012-4-:R-:W3:Y:S01]  /*2920*/  LDC.64 R8, c[0x0][0x390] ;  /* 0x0000e400ff087b82 */ /* 0x017ee20000000a00 */
[----:B------:R-:W-:-:S05]  /*2930*/  IADD3 R3, PT, PT, R0, UR5, RZ ;  /* 0x0000000500037c10 */ /* 0x000fca000fffe0ff */
[----:B---3--:R-:W-:-:S06]  /*2940*/  IMAD.WIDE.U32 R6, R3, 0x4, R8 ;  /* 0x0000000403067825 */ /* 0x008fcc00078e0008 */
[----:B------:R-:W2:Y:S01]  /*2950*/  LDG.E R6, desc[UR12][R6.64] ;  /* 0x0000000c06067981 */ /* 0x000ea2000c1e1900 */
[----:B------:R-:W0:Y:S01]  /*2960*/  S2UR UR10, SR_CgaCtaId ;  /* 0x00000000000a79c3 */ /* 0x000e220000008800 */
[----:B------:R-:W-:Y:S01]  /*2970*/  UMOV UR6, 0x400 ;  /* 0x0000040000067882 */ /* 0x000fe20000000000 */
[----:B------:R-:W-:Y:S01]  /*2980*/  VIADD R0, R41, UR5 ;  /* 0x0000000529007c36 */ /* 0x000fe20008000000 */
[----:B------:R-:W-:Y:S02]  /*2990*/  UIADD3 UR6, UPT, UPT, UR6, 0x2000, URZ ;  /* 0x0000200006067890 */ /* 0x000fe4000fffe0ff */
        /* <DEDUP_REMOVED lines=8> */
[----:B0-----:R-:W-:-:S06]  /*2a20*/  IMAD.WIDE.U32 R6, R7, 0x4, R8 ;  /* 0x0000000407067825 */ /* 0x001fcc00078e0008 */
[----:B------:R-:W2:Y:S06]  /*2a30*/  LDG.E R6, desc[UR12][R6.64] ;  /* 0x0000000c06067981 */ /* 0x000eac000c1e1900 */
[----:B------:R-:W-:-:S05]  /*2a40*/  @P1 IADD3 R3, PT, PT, R3, 0x40, RZ ;  /* 0x0000004003031810 */ /* 0x000fca0007ffe0ff */
[----:B------:R-:W-:-:S06]  /*2a50*/  @P1 IMAD.WIDE.U32 R8, R3, 0x4, R8 ;  /* 0x0000000403081825 */ /* 0x000fcc00078e0008 */
[----:B------:R-:W3:Y:S04]  /*2a60*/  @P1 LDG.E R8, desc[UR12][R8.64] ;  /* 0x0000000c08081981 */ /* 0x000ee8000c1e1900 */
[----:B--2---:R0:W-:Y:S04]  /*2a70*/  STS [R5+0x80], R6 ;  /* 0x0000800605007388 */ /* 0x0041e80000000800 */
[----:B---3--:R0:W-:Y:S02]  /*2a80*/  @P1 STS [R5+0x100], R8 ;  /* 0x0001000805001388 */ /* 0x0081e40000000800 */
.L_x_17:
[----:B------:R-:W-:Y:S01]  /*2a90*/  BAR.SYNC.DEFER_BLOCKING 0x0 ;  /* 0x0000000000007b1d */ /* 0x000fe20000010000 */
[----:B0-2---:R-:W-:-:S05]  /*2aa0*/  HFMA2 R3, -RZ, RZ, 0, 0 ;  /* 0x00000000ff037431 */ /* 0x005fca00000001ff */
[----:B------:R-:W-:Y:S05]  /*2ab0*/  @!P0 BRA `(.L_x_27) ;  /* 0x0000000400a48947 */ /* 0x000fea0003800000 */
[----:B------:R-:W-:Y:S01]  /*2ac0*/  UISETP.GE.U32.AND UP0, UPT, UR15, 0x7, UPT ;  /* 0x000000070f00788c */ /* 0x000fe2000bf06070 */
[----:B------:R-:W-:Y:S01]  /*2ad0*/  IMAD.MOV.U32 R3, RZ, RZ, RZ ;  /* 0x000000ffff037224 */ /* 0x000fe200078e00ff */
[----:B------:R-:W-:-:S07]  /*2ae0*/  UMOV UR5, URZ ;  /* 0x000000ff00057c82 */ /* 0x000fce0008000000 */
[----:B------:R-:W-:Y:S05]  /*2af0*/  BRA.U !UP0, `(.L_x_28) ;  /* 0x00000001089c7547 */ /* 0x000fea000b800000 */
[----:B------:R-:W0:Y:S01]  /*2b00*/  S2UR UR10, SR_CgaCtaId ;  /* 0x00000000000a79c3 */ /* 0x000e220000008800 */
[----:B------:R-:W-:Y:S01]  /*2b10*/  UMOV UR5, 0x400 ;  /* 0x0000040000057882 */ /* 0x000fe20000000000 */
[----:B------:R-:W-:Y:S01]  /*2b20*/  MOV R3, RZ ;  /* 0x000000ff00037202 */ /* 0x000fe20000000f00 */
[----:B------:R-:W-:Y:S02]  /*2b30*/  UIADD3 UR6, UPT, UPT, UR5, 0x4000, URZ ;  /* 0x0000400005067890 */ /* 0x000fe4000fffe0ff */
[----:B0-----:R-:W-:Y:S02]  /*2b40*/  ULEA UR11, UR10, UR5, 0x18 ;  /* 0x000000050a0b7291 */ /* 0x001fe4000f8ec0ff */
[----:B------:R-:W-:Y:S01]  /*2b50*/  ULEA UR6, UR10, UR6, 0x18 ;  /* 0x000000060a067291 */ /* 0x000fe2000f8ec0ff */
[----:B------:R-:W-:-:S11]  /*2b60*/  UMOV UR5, URZ ;  /* 0x000000ff00057c82 */ /* 0x000fd60008000000 */
.L_x_29:
[-C--:B------:R-:W-:Y:S02]  /*2b70*/  IMAD R0, R37, R4.reuse, UR5 ;  /* 0x0000000525007e24 */ /* 0x080fe4000f8e0204 */
[----:B------:R-:W-:Y:S01]  /*2b80*/  IMAD R5, R39, R4, UR5 ;  /* 0x0000000527057e24 */ /* 0x000fe2000f8e0204 */
[----:B------:R-:W-:Y:S02]  /*2b90*/  UIADD3 UR5, UPT, UPT, UR5, 0x8, URZ ;  /* 0x0000000805057890 */ /* 0x000fe4000fffe0ff */
[----:B------:R-:W-:Y:S02]  /*2ba0*/  LEA R0, R0, UR6, 0x2 ;  /* 0x0000000600007c11 */ /* 0x000fe4000f8e10ff */
[----:B------:R-:W-:Y:S01]  /*2bb0*/  LEA R5, R5, UR11, 0x2 ;  /* 0x0000000b05057c11 */ /* 0x000fe2000f8e10ff */
[----:B------:R-:W-:Y:S02]  /*2bc0*/  UISETP.NE.AND UP0, UPT, UR5, UR8, UPT ;  /* 0x000000080500728c */ /* 0x000fe4000bf05270 */
[----:B-1-34-:R-:W-:Y:S04]  /*2bd0*/  LDS R6, [R0] ;  /* 0x0000000000067984 */ /* 0x01afe80000000800 */
[----:B------:R-:W0:Y:S04]  /*2be0*/  LDS R7, [R5] ;  /* 0x0000000005077984 */ /* 0x000e280000000800 */
[----:B------:R-:W-:Y:S04]  /*2bf0*/  LDS R9, [R0+0x4] ;  /* 0x0000040000097984 */ /* 0x000fe80000000800 */
[----:B------:R-:W1:Y:S04]  /*2c00*/  LDS R8, [R5+0x4] ;  /* 0x0000040005087984 */ /* 0x000e680000000800 */
[----:B------:R-:W-:Y:S04]  /*2c10*/  LDS R11, [R0+0x8] ;  /* 0x00000800000b7984 */ /* 0x000fe80000000800 */
[----:B------:R-:W2:Y:S04]  /*2c20*/  LDS R10, [R5+0x8] ;  /* 0x00000800050a7984 */ /* 0x000ea80000000800 */
[----:B------:R-:W-:Y:S04]  /*2c30*/  LDS R13, [R0+0xc] ;  /* 0x00000c00000d7984 */ /* 0x000fe80000000800 */
[----:B------:R-:W3:Y:S04]  /*2c40*/  LDS R12, [R5+0xc] ;  /* 0x00000c00050c7984 */ /* 0x000ee80000000800 */
[----:B------:R-:W-:Y:S04]  /*2c50*/  LDS R15, [R0+0x10] ;  /* 0x00001000000f7984 */ /* 0x000fe80000000800 */
[----:B------:R-:W4:Y:S04]  /*2c60*/  LDS R14, [R5+0x10] ;  /* 0x00001000050e7984 */ /* 0x000f280000000800 */
[----:B------:R-:W-:Y:S04]  /*2c70*/  LDS R17, [R0+0x14] ;  /* 0x0000140000117984 */ /* 0x000fe80000000800 */
[----:B------:R-:W5:Y:S01]  /*2c80*/  LDS R16, [R5+0x14] ;  /* 0x0000140005107984 */ /* 0x000f620000000800 */
[----:B0-----:R-:W-:-:S03]  /*2c90*/  FFMA R6, R6, R7, R3 ;  /* 0x0000000706067223 */ /* 0x001fc60000000003 */
[----:B------:R-:W-:Y:S04]  /*2ca0*/  LDS R19, [R0+0x18] ;  /* 0x0000180000137984 */ /* 0x000fe80000000800 */
[----:B------:R-:W0:Y:S01]  /*2cb0*/  LDS R18, [R5+0x18] ;  /* 0x0000180005127984 */ /* 0x000e220000000800 */
[----:B-1----:R-:W-:-:S03]  /*2cc0*/  FFMA R6, R9, R8, R6 ;  /* 0x0000000809067223 */ /* 0x002fc60000000006 */
[----:B------:R-:W-:Y:S04]  /*2cd0*/  LDS R21, [R0+0x1c] ;  /* 0x00001c0000157984 */ /* 0x000fe80000000800 */
[----:B------:R-:W1:Y:S01]  /*2ce0*/  LDS R20, [R5+0x1c] ;  /* 0x00001c0005147984 */ /* 0x000e620000000800 */
[----:B--2---:R-:W-:-:S04]  /*2cf0*/  FFMA R6, R11, R10, R6 ;  /* 0x0000000a0b067223 */ /* 0x004fc80000000006 */
[----:B---3--:R-:W-:-:S04]  /*2d00*/  FFMA R6, R13, R12, R6 ;  /* 0x0000000c0d067223 */ /* 0x008fc80000000006 */
[----:B----4-:R-:W-:-:S04]  /*2d10*/  FFMA R6, R15, R14, R6 ;  /* 0x0000000e0f067223 */ /* 0x010fc80000000006 */
[----:B-----5:R-:W-:-:S04]  /*2d20*/  FFMA R6, R17, R16, R6 ;  /* 0x0000001011067223 */ /* 0x020fc80000000006 */
[----:B0-----:R-:W-:-:S04]  /*2d30*/  FFMA R6, R19, R18, R6 ;  /* 0x0000001213067223 */ /* 0x001fc80000000006 */
[----:B-1----:R-:W-:Y:S01]  /*2d40*/  FFMA R3, R21, R20, R6 ;  /* 0x0000001415037223 */ /* 0x002fe20000000006 */
[----:B------:R-:W-:Y:S06]  /*2d50*/  BRA.U UP0, `(.L_x_29) ;  /* 0xfffffffd00847547 */ /* 0x000fec000b83ffff */
[----:B------:R-:W-:-:S05]  /*2d60*/  UMOV UR5, UR8 ;  /* 0x0000000800057c82 */ /* 0x000fca0008000000 */
.L_x_28:
[----:B------:R-:W-:-:S09]  /*2d70*/  UISETP.NE.AND UP0, UPT, UR14, URZ, UPT ;  /* 0x000000ff0e00728c */ /* 0x000fd2000bf05270 */
[----:B------:R-:W-:Y:S05]  /*2d80*/  BRA.U !UP0, `(.L_x_27) ;  /* 0x0000000108f07547 */ /* 0x000fea000b800000 */
[----:B------:R-:W-:Y:S01]  /*2d90*/  UIADD3 UR6, UPT, UPT, UR14, -0x1, URZ ;  /* 0xffffffff0e067890 */ /* 0x000fe2000fffe0ff */
[----:B------:R-:W-:-:S03]  /*2da0*/  LOP3.LUT P1, R14, R4, 0x3, RZ, 0xc0, !PT ;  /* 0x00000003040e7812 */ /* 0x000fc6000782c0ff */
[----:B------:R-:W-:-:S09]  /*2db0*/  UISETP.GE.U32.AND UP0, UPT, UR6, 0x3, UPT ;  /* 0x000000030600788c */ /* 0x000fd2000bf06070 */
[----:B------:R-:W-:Y:S05]  /*2dc0*/  BRA.U !UP0, `(.L_x_30) ;  /* 0x0000000108587547 */ /* 0x000fea000b800000 */
[----:B------:R-:W0:Y:S01]  /*2dd0*/  S2UR UR11, SR_CgaCtaId ;  /* 0x00000000000b79c3 */ /* 0x000e220000008800 */
[----:B------:R-:W-:Y:S01]  /*2de0*/  UMOV UR6, 0x400 ;  /* 0x0000040000067882 */ /* 0x000fe20000000000 */
[-C--:B------:R-:W-:Y:S01]  /*2df0*/  IMAD R5, R39, R4.reuse, UR5 ;  /* 0x0000000527057e24 */ /* 0x080fe2000f8e0204 */
[----:B------:R-:W-:Y:S01]  /*2e00*/  UIADD3 UR10, UPT, UPT, UR6, 0x4000, URZ ;  /* 0x00004000060a7890 */ /* 0x000fe2000fffe0ff */
[----:B------:R-:W-:Y:S01]  /*2e10*/  IMAD R0, R37, R4, UR5 ;  /* 0x0000000525007e24 */ /* 0x000fe2000f8e0204 */
[----:B------:R-:W-:Y:S02]  /*2e20*/  UIADD3 UR5, UPT, UPT, UR5, 0x4, URZ ;  /* 0x0000000405057890 */ /* 0x000fe4000fffe0ff */
[----:B0-----:R-:W-:Y:S02]  /*2e30*/  ULEA UR6, UR11, UR6, 0x18 ;  /* 0x000000060b067291 */ /* 0x001fe4000f8ec0ff */
[----:B------:R-:W-:-:S04]  /*2e40*/  ULEA UR10, UR11, UR10, 0x18 ;  /* 0x0000000a0b0a7291 */ /* 0x000fc8000f8ec0ff */
[----:B------:R-:W-:Y:S02]  /*2e50*/  LEA R5, R5, UR6, 0x2 ;  /* 0x0000000605057c11 */ /* 0x000fe4000f8e10ff */
[----:B------:R-:W-:-:S03]  /*2e60*/  LEA R0, R0, UR10, 0x2 ;  /* 0x0000000a00007c11 */ /* 0x000fc6000f8e10ff */
[----:B------:R-:W-:Y:S04]  /*2e70*/  LDS R7, [R5] ;  /* 0x0000000005077984 */ /* 0x000fe80000000800 */
[----:B-1-34-:R-:W0:Y:S04]  /*2e80*/  LDS R6, [R0] ;  /* 0x0000000000067984 */ /* 0x01ae280000000800 */
[----:B------:R-:W-:Y:S04]  /*2e90*/  LDS R8, [R5+0x4] ;  /* 0x0000040005087984 */ /* 0x000fe80000000800 */
[----:B------:R-:W1:Y:S04]  /*2ea0*/  LDS R9, [R0+0x4] ;  /* 0x0000040000097984 */ /* 0x000e680000000800 */
[----:B------:R-:W-:Y:S04]  /*2eb0*/  LDS R10, [R5+0x8] ;  /* 0x00000800050a7984 */ /* 0x000fe80000000800 */
[----:B------:R-:W2:Y:S04]  /*2ec0*/  LDS R11, [R0+0x8] ;  /* 0x00000800000b7984 */ /* 0x000ea80000000800 */
[----:B------:R-:W-:Y:S04]  /*2ed0*/  LDS R12, [R5+0xc] ;  /* 0x00000c00050c7984 */ /* 0x000fe80000000800 */
[----:B------:R-:W3:Y:S01]  /*2ee0*/  LDS R13, [R0+0xc] ;  /* 0x00000c00000d7984 */ /* 0x000ee20000000800 */
[----:B0-----:R-:W-:-:S04]  /*2ef0*/  FFMA R6, R6, R7, R3 ;  /* 0x0000000706067223 */ /* 0x001fc80000000003 */
[----:B-1----:R-:W-:-:S04]  /*2f00*/  FFMA R6, R9, R8, R6 ;  /* 0x0000000809067223 */ /* 0x002fc80000000006 */
[----:B--2---:R-:W-:-:S04]  /*2f10*/  FFMA R6, R11, R10, R6 ;  /* 0x0000000a0b067223 */ /* 0x004fc80000000006 */
[----:B---3--:R-:W-:-:S07]  /*2f20*/  FFMA R3, R13, R12, R6 ;  /* 0x0000000c0d037223 */ /* 0x008fce0000000006 */
.L_x_30:
[----:B------:R-:W-:Y:S05]  /*2f30*/  @!P1 BRA `(.L_x_27) ;  /* 0x0000000000849947 */ /* 0x000fea0003800000 */
[----:B------:R-:W-:Y:S02]  /*2f40*/  ISETP.NE.AND P1, PT, R14, 0x1, PT ;  /* 0x000000010e00780c */ /* 0x000fe40003f25270 */
[----:B------:R-:W-:-:S04]  /*2f50*/  LOP3.LUT R0, R4, 0x1, RZ, 0xc0, !PT ;  /* 0x0000000104007812 */ /* 0x000fc800078ec0ff */
[----:B------:R-:W-:-:S07]  /*2f60*/  ISETP.NE.U32.AND P3, PT, R0, 0x1, PT ;  /* 0x000000010000780c */ /* 0x000fce0003f65070 */
[----:B------:R-:W-:Y:S06]  /*2f70*/  @!P1 BRA `(.L_x_31) ;  /* 0x0000000000409947 */ /* 0x000fec0003800000 */
        /* <DEDUP_REMOVED lines=13> */
[----:B------:R-:W1:Y:S01]  /*3050*/  LDS R8, [R0+0x4] ;  /* 0x0000040000087984 */ /* 0x000e620000000800 */
[----:B0-----:R-:W-:-:S04]  /*3060*/  FFMA R3, R6, R7, R3 ;  /* 0x0000000706037223 */ /* 0x001fc80000000003 */
[----:B-1----:R-:W-:-:S07]  /*3070*/  FFMA R3, R8, R9, R3 ;  /* 0x0000000908037223 */ /* 0x002fce0000000003 */
.L_x_31:
[----:B------:R-:W-:Y:S05]  /*3080*/  @P3 BRA `(.L_x_27) ;  /* 0x0000000000303947 */ /* 0x000fea0003800000 */
[----:B------:R-:W0:Y:S01]  /*3090*/  S2UR UR11, SR_CgaCtaId ;  /* 0x00000000000b79c3 */ /* 0x000e220000008800 */
[----:B------:R-:W-:Y:S01]  /*30a0*/  UMOV UR6, 0x400 ;  /* 0x0000040000067882 */ /* 0x000fe20000000000 */
[-C--:B------:R-:W-:Y:S01]  /*30b0*/  IMAD R0, R39, R4.reuse, UR5 ;  /* 0x0000000527007e24 */ /* 0x080fe2000f8e0204 */
[----:B------:R-:W-:Y:S01]  /*30c0*/  UIADD3 UR10, UPT, UPT, UR6, 0x4000, URZ ;  /* 0x00004000060a7890 */ /* 0x000fe2000fffe0ff */
[----:B------:R-:W-:Y:S01]  /*30d0*/  IMAD R4, R37, R4, UR5 ;  /* 0x0000000525047e24 */ /* 0x000fe2000f8e0204 */
[----:B0-----:R-:W-:Y:S02]  /*30e0*/  ULEA UR6, UR11, UR6, 0x18 ;  /* 0x000000060b067291 */ /* 0x001fe4000f8ec0ff */
[----:B------:R-:W-:-:S04]  /*30f0*/  ULEA UR10, UR11, UR10, 0x18 ;  /* 0x0000000a0b0a7291 */ /* 0x000fc8000f8ec0ff */
[----:B------:R-:W-:Y:S02]  /*3100*/  LEA R0, R0, UR6, 0x2 ;  /* 0x0000000600007c11 */ /* 0x000fe4000f8e10ff */
[----:B------:R-:W-:-:S04]  /*3110*/  LEA R4, R4, UR10, 0x2 ;  /* 0x0000000a04047c11 */ /* 0x000fc8000f8e10ff */
[----:B------:R-:W-:Y:S04]  /*3120*/  LDS R0, [R0] ;  /* 0x0000000000007984 */ /* 0x000fe80000000800 */
[----:B------:R-:W0:Y:S02]  /*3130*/  LDS R4, [R4] ;  /* 0x0000000004047984 */ /* 0x000e240000000800 */
[----:B0-----:R-:W-:-:S07]  /*3140*/  FFMA R3, R4, R0, R3 ;  /* 0x0000000004037223 */ /* 0x001fce0000000003 */
.L_x_27:
[----:B------:R-:W-:Y:S01]  /*3150*/  MOV R0, 0x3bbb989d ;  /* 0x3bbb989d00007802 */ /* 0x000fe20000000f00 */
[----:B------:R-:W-:Y:S01]  /*3160*/  FFMA R3, R3, R2, -3 ;  /* 0xc040000003037423 */ /* 0x000fe20000000002 */
[----:B------:R-:W-:Y:S01]  /*3170*/  MOV R5, 0x437c0000 ;  /* 0x437c000000057802 */ /* 0x000fe20000000f00 */
[----:B------:R-:W0:Y:S01]  /*3180*/  S2UR UR11, SR_CgaCtaId ;  /* 0x00000000000b79c3 */ /* 0x000e220000008800 */
[----:B------:R-:W-:Y:S01]  /*3190*/  UMOV UR10, 0x400 ;  /* 0x00000400000a7882 */ /* 0x000fe20000000000 */
[----:B------:R-:W-:Y:S01]  /*31a0*/  FFMA.SAT R0, R3, R0, 0.5 ;  /* 0x3f00000003007423 */ /* 0x000fe20000002000 */
[----:B------:R-:W-:Y:S01]  /*31b0*/  UIADD3 UR5, UPT, UPT, UR10, 0x8100, URZ ;  /* 0x000081000a057890 */ /* 0x000fe2000fffe0ff */
[C---:B------:R-:W-:Y:S01]  /*31c0*/  ISETP.NE.AND P1, PT, R37.reuse, RZ, PT ;  /* 0x000000ff2500720c */ /* 0x040fe20003f25270 */
[----:B------:R-:W-:Y:S01]  /*31d0*/  BSSY.RECONVERGENT B0, `(.L_x_32) ;  /* 0x0000040000007945 */ /* 0x000fe20003800200 */
[----:B------:R-:W-:Y:S01]  /*31e0*/  FFMA.RM R0, R0, R5, 12582913 ;  /* 0x4b40000100007423 */ /* 0x000fe20000004005 */
[----:B------:R-:W-:-:S03]  /*31f0*/  IMAD R5, R37, 0x20, R39 ;  /* 0x0000002025057824 */ /* 0x000fc600078e0227 */
[C---:B------:R-:W-:Y:S01]  /*3200*/  FADD R4, R0.reuse, -12583039 ;  /* 0xcb40007f00047421 */ /* 0x040fe20000000000 */
[----:B------:R-:W-:-:S03]  /*3210*/  SHF.L.U32 R0, R0, 0x17, RZ ;  /* 0x0000001700007819 */ /* 0x000fc600000006ff */
[----:B------:R-:W-:-:S04]  /*3220*/  FFMA R4, R3, 1.4426950216293334961, -R4 ;  /* 0x3fb8aa3b03047823 */ /* 0x000fc80000000804 */
[----:B------:R-:W-:-:S04]  /*3230*/  FFMA R4, R3, 1.925963033500011079e-08, R4 ;  /* 0x32a5706003047823 */ /* 0x000fc80000000004 */
[----:B------:R-:W2:Y:S01]  /*3240*/  MUFU.EX2 R3, R4 ;  /* 0x0000000400037308 */ /* 0x000ea20000000800 */
[----:B0-----:R-:W-:-:S06]  /*3250*/  ULEA UR5, UR11, UR5, 0x18 ;  /* 0x000000050b057291 */ /* 0x001fcc000f8ec0ff */
[----:B------:R-:W-:Y:S01]  /*3260*/  LEA R5, R5, UR5, 0x2 ;  /* 0x0000000505057c11 */ /* 0x000fe2000f8e10ff */
[----:B--2---:R-:W-:-:S05]  /*3270*/  FMUL R0, R0, R3 ;  /* 0x0000000300007220 */ /* 0x004fca0000400000 */
[----:B------:R0:W-:Y:S01]  /*3280*/  STS [R5], R0 ;  /* 0x0000000005007388 */ /* 0x0001e20000000800 */
[----:B------:R-:W-:Y:S06]  /*3290*/  BAR.SYNC.DEFER_BLOCKING 0x0 ;  /* 0x0000000000007b1d */ /* 0x000fec0000010000 */
[----:B------:R-:W-:Y:S05]  /*32a0*/  @P1 BRA `(.L_x_33) ;  /* 0x0000000000c81947 */ /* 0x000fea0003800000 */
[----:B0-----:R-:W-:Y:S01]  /*32b0*/  LEA R0, R39, UR5, 0x7 ;  /* 0x0000000527007c11 */ /* 0x001fe2000f8e38ff */
[----:B------:R-:W-:-:S04]  /*32c0*/  UIADD3 UR6, UPT, UPT, UR10, 0x8000, URZ ;  /* 0x000080000a067890 */ /* 0x000fc8000fffe0ff */
[----:B------:R-:W0:Y:S01]  /*32d0*/  LDS.128 R16, [R0] ;  /* 0x0000000000107984 */ /* 0x000e220000000c00 */
[----:B------:R-:W-:-:S03]  /*32e0*/  ULEA UR6, UR11, UR6, 0x18 ;  /* 0x000000060b067291 */ /* 0x000fc6000f8ec0ff */
[----:B-1-34-:R-:W1:Y:S03]  /*32f0*/  LDS.128 R8, [R0+0x10] ;  /* 0x0000100000087984 */ /* 0x01ae660000000c00 */
[----:B------:R-:W-:Y:S01]  /*3300*/  LEA R3, R39, UR6, 0x2 ;  /* 0x0000000627037c11 */ /* 0x000fe2000f8e10ff */
[----:B------:R-:W2:Y:S01]  /*3310*/  LDS.128 R4, [R0+0x20] ;  /* 0x0000200000047984 */ /* 0x000ea20000000c00 */
[----:B------:R-:W-:-:S03]  /*3320*/  UIADD3 UR6, UPT, UPT, UR10, 0x8080, URZ ;  /* 0x000080800a067890 */ /* 0x000fc6000fffe0ff */
[----:B------:R-:W3:Y:S01]  /*3330*/  LDS.128 R12, [R0+0x30] ;  /* 0x00003000000c7984 */ /* 0x000ee20000000c00 */
[----:B------:R-:W-:-:S03]  /*3340*/  ULEA UR6, UR11, UR6, 0x18 ;  /* 0x000000060b067291 */ /* 0x000fc6000f8ec0ff */
[----:B------:R-:W-:Y:S01]  /*3350*/  LDS R3, [R3] ;  /* 0x0000000003037984 */ /* 0x000fe20000000800 */
[----:B0-----:R-:W-:-:S04]  /*3360*/  FADD R16, RZ, R16 ;  /* 0x00000010ff107221 */ /* 0x001fc80000000000 */
[----:B------:R-:W-:-:S04]  /*3370*/  FADD R17, R16, R17 ;  /* 0x0000001110117221 */ /* 0x000fc80000000000 */
[----:B------:R-:W-:-:S04]  /*3380*/  FADD R18, R17, R18 ;  /* 0x0000001211127221 */ /* 0x000fc80000000000 */
[----:B------:R-:W-:-:S04]  /*3390*/  FADD R19, R18, R19 ;  /* 0x0000001312137221 */ /* 0x000fc80000000000 */
[----:B-1----:R-:W-:Y:S02]  /*33a0*/  FADD R8, R19, R8 ;  /* 0x0000000813087221 */ /* 0x002fe40000000000 */
[----:B------:R-:W0:Y:S02]  /*33b0*/  LDS.128 R16, [R0+0x40] ;  /* 0x0000400000107984 */ /* 0x000e240000000c00 */
[----:B------:R-:W-:-:S04]  /*33c0*/  FADD R9, R8, R9 ;  /* 0x0000000908097221 */ /* 0x000fc80000000000 */
[----:B------:R-:W-:-:S04]  /*33d0*/  FADD R10, R9, R10 ;  /* 0x0000000a090a7221 */ /* 0x000fc80000000000 */
[----:B------:R-:W-:-:S04]  /*33e0*/  FADD R11, R10, R11 ;  /* 0x0000000b0a0b7221 */ /* 0x000fc80000000000 */
[----:B--2---:R-:W-:Y:S02]  /*33f0*/  FADD R4, R11, R4 ;  /* 0x000000040b047221 */ /* 0x004fe40000000000 */
[----:B------:R-:W1:Y:S02]  /*3400*/  LDS.128 R8, [R0+0x50] ;  /* 0x0000500000087984 */ /* 0x000e640000000c00 */
[----:B------:R-:W-:-:S04]  /*3410*/  FADD R5, R4, R5 ;  /* 0x0000000504057221 */ /* 0x000fc80000000000 */
[----:B------:R-:W-:-:S04]  /*3420*/  FADD R6, R5, R6 ;  /* 0x0000000605067221 */ /* 0x000fc80000000000 */
[----:B------:R-:W-:-:S04]  /*3430*/  FADD R7, R6, R7 ;  /* 0x0000000706077221 */ /* 0x000fc80000000000 */
[----:B---3--:R-:W-:Y:S02]  /*3440*/  FADD R12, R7, R12 ;  /* 0x0000000c070c7221 */ /* 0x008fe40000000000 */
[----:B------:R-:W2:Y:S02]  /*3450*/  LDS.128 R4, [R0+0x60] ;  /* 0x0000600000047984 */ /* 0x000ea40000000c00 */
[----:B------:R-:W-:-:S04]  /*3460*/  FADD R13, R12, R13 ;  /* 0x0000000d0c0d7221 */ /* 0x000fc80000000000 */
[----:B------:R-:W-:-:S04]  /*3470*/  FADD R14, R13, R14 ;  /* 0x0000000e0d0e7221 */ /* 0x000fc80000000000 */
[----:B------:R-:W-:-:S04]  /*3480*/  FADD R15, R14, R15 ;  /* 0x0000000f0e0f7221 */ /* 0x000fc80000000000 */
[----:B0-----:R-:W-:Y:S02]  /*3490*/  FADD R16, R15, R16 ;  /* 0x000000100f107221 */ /* 0x001fe40000000000 */
[----:B------:R0:W3:Y:S02]  /*34a0*/  LDS.128 R12, [R0+0x70] ;  /* 0x00007000000c7984 */ /* 0x0000e40000000c00 */
[----:B------:R-:W-:-:S04]  /*34b0*/  FADD R17, R16, R17 ;  /* 0x0000001110117221 */ /* 0x000fc80000000000 */
[----:B------:R-:W-:Y:S01]  /*34c0*/  FADD R18, R17, R18 ;  /* 0x0000001211127221 */ /* 0x000fe20000000000 */
[----:B0-----:R-:W-:-:S03]  /*34d0*/  LEA R0, R39, UR6, 0x2 ;  /* 0x0000000627007c11 */ /* 0x001fc6000f8e10ff */
[----:B------:R-:W-:-:S04]  /*34e0*/  FADD R19, R18, R19 ;  /* 0x0000001312137221 */ /* 0x000fc80000000000 */
[----:B-1----:R-:W-:-:S04]  /*34f0*/  FADD R8, R19, R8 ;  /* 0x0000000813087221 */ /* 0x002fc80000000000 */
[----:B------:R-:W-:-:S04]  /*3500*/  FADD R9, R8, R9 ;  /* 0x0000000908097221 */ /* 0x000fc80000000000 */
[----:B------:R-:W-:-:S04]  /*3510*/  FADD R10, R9, R10 ;  /* 0x0000000a090a7221 */ /* 0x000fc80000000000 */
[----:B------:R-:W-:-:S04]  /*3520*/  FADD R11, R10, R11 ;  /* 0x0000000b0a0b7221 */ /* 0x000fc80000000000 */
[----:B--2---:R-:W-:-:S04]  /*3530*/  FADD R4, R11, R4 ;  /* 0x000000040b047221 */ /* 0x004fc80000000000 */
[----:B------:R-:W-:-:S04]  /*3540*/  FADD R5, R4, R5 ;  /* 0x0000000504057221 */ /* 0x000fc80000000000 */
[----:B------:R-:W-:-:S04]  /*3550*/  FADD R6, R5, R6 ;  /* 0x0000000605067221 */ /* 0x000fc80000000000 */
[----:B------:R-:W-:-:S04]  /*3560*/  FADD R7, R6, R7 ;  /* 0x0000000706077221 */ /* 0x000fc80000000000 */
[----:B---3--:R-:W-:-:S04]  /*3570*/  FADD R12, R7, R12 ;  /* 0x0000000c070c7221 */ /* 0x008fc80000000000 */
[----:B------:R-:W-:-:S04]  /*3580*/  FADD R13, R12, R13 ;  /* 0x0000000d0c0d7221 */ /* 0x000fc80000000000 */
[----:B------:R-:W-:-:S04]  /*3590*/  FADD R14, R13, R14 ;  /* 0x0000000e0d0e7221 */ /* 0x000fc80000000000 */
[----:B------:R-:W-:-:S04]  /*35a0*/  FADD R14, R14, R15 ;  /* 0x0000000f0e0e7221 */ /* 0x000fc80000000000 */
[----:B------:R-:W-:-:S05]  /*35b0*/  FADD R3, R14, R3 ;  /* 0x000000030e037221 */ /* 0x000fca0000000000 */
[----:B------:R2:W-:Y:S02]  /*35c0*/  STS [R0], R3 ;  /* 0x0000000300007388 */ /* 0x0005e40000000800 */
.L_x_33:
[----:B------:R-:W-:Y:S05]  /*35d0*/  BSYNC.RECONVERGENT B0 ;  /* 0x0000000000007941 */ /* 0x000fea0003800200 */
.L_x_32:
[----:B------:R-:W-:Y:S06]  /*35e0*/  BAR.SYNC.DEFER_BLOCKING 0x0 ;  /* 0x0000000000007b1d */ /* 0x000fec0000010000 */
[----:B------:R-:W-:Y:S05]  /*35f0*/  @!P0 BRA `(.L_x_34) ;  /* 0x00000008003c8947 */ /* 0x000fea0003800000 */
[----:B------:R-:W-:Y:S01]  /*3600*/  UIADD3 UR6, UPT, UPT, UR10, 0x8000, URZ ;  /* 0x000080000a067890 */ /* 0x000fe2000fffe0ff */
[C---:B0-2---:R-:W-:Y:S01]  /*3610*/  LEA R0, R37.reuse, UR5, 0x7 ;  /* 0x0000000525007c11 */ /* 0x045fe2000f8e38ff */
[----:B------:R-:W-:Y:S02]  /*3620*/  UIADD3 UR10, UPT, UPT, UR10, 0x8080, URZ ;  /* 0x000080800a0a7890 */ /* 0x000fe4000fffe0ff */
[----:B------:R-:W-:Y:S02]  /*3630*/  ULEA UR6, UR11, UR6, 0x18 ;  /* 0x000000060b067291 */ /* 0x000fe4000f8ec0ff */
[----:B------:R-:W-:Y:S01]  /*3640*/  ULEA UR10, UR11, UR10, 0x18 ;  /* 0x0000000a0b0a7291 */ /* 0x000fe2000f8ec0ff */
[----:B-1-34-:R0:W1:Y:S01]  /*3650*/  LDS.128 R4, [R0] ;  /* 0x0000000000047984 */ /* 0x01a0620000000c00 */
[----:B------:R-:W-:Y:S02]  /*3660*/  UMOV UR5, URZ ;  /* 0x000000ff00057c82 */ /* 0x000fe40008000000 */
[C---:B------:R-:W-:Y:S01]  /*3670*/  LEA R36, R37.reuse, UR6, 0x2 ;  /* 0x0000000625247c11 */ /* 0x040fe2000f8e10ff */
[----:B------:R0:W2:Y:S01]  /*3680*/  LDS.128 R8, [R0+0x10] ;  /* 0x0000100000087984 */ /* 0x0000a20000000c00 */
[----:B------:R-:W-:-:S03]  /*3690*/  LEA R3, R37, UR10, 0x2 ;  /* 0x0000000a25037c11 */ /* 0x000fc6000f8e10ff */
[----:B------:R0:W3:Y:S04]  /*36a0*/  LDS.128 R12, [R0+0x20] ;  /* 0x00002000000c7984 */ /* 0x0000e80000000c00 */
[----:B------:R0:W4:Y:S04]  /*36b0*/  LDS.128 R16, [R0+0x30] ;  /* 0x0000300000107984 */ /* 0x0001280000000c00 */
[----:B------:R0:W0:Y:S04]  /*36c0*/  LDS.128 R20, [R0+0x40] ;  /* 0x0000400000147984 */ /* 0x0000280000000c00 */
[----:B------:R0:W0:Y:S04]  /*36d0*/  LDS.128 R24, [R0+0x50] ;  /* 0x0000500000187984 */ /* 0x0000280000000c00 */
[----:B------:R0:W0:Y:S04]  /*36e0*/  LDS.128 R28, [R0+0x60] ;  /* 0x00006000001c7984 */ /* 0x0000280000000c00 */
[----:B------:R0:W0:Y:S04]  /*36f0*/  LDS.128 R32, [R0+0x70] ;  /* 0x0000700000207984 */ /* 0x0000280000000c00 */
[----:B------:R-:W0:Y:S04]  /*3700*/  LDS R36, [R36] ;  /* 0x0000000024247984 */ /* 0x000e280000000800 */
[----:B------:R-:W0:Y:S02]  /*3710*/  LDS R3, [R3] ;  /* 0x0000000003037984 */ /* 0x000e240000000800 */
.L_x_37:
[----:B------:R-:W5:Y:S01]  /*3720*/  S2UR UR11, SR_CgaCtaId ;  /* 0x00000000000b79c3 */ /* 0x000f620000008800 */
[----:B------:R-:W-:Y:S01]  /*3730*/  UMOV UR6, 0x400 ;  /* 0x0000040000067882 */ /* 0x000fe20000000000 */
[----:B0-----:R-:W-:Y:S01]  /*3740*/  IADD3 R0, PT, PT, R39, UR5, RZ ;  /* 0x0000000527007c10 */ /* 0x001fe2000fffe0ff */
[----:B------:R-:W-:Y:S01]  /*3750*/  UIADD3 UR10, UPT, UPT, UR6, 0x2000, URZ ;  /* 0x00002000060a7890 */ /* 0x000fe2000fffe0ff */
[----:B------:R-:W-:Y:S01]  /*3760*/  BSSY.RECONVERGENT B0, `(.L_x_35) ;  /* 0x0000076000007945 */ /* 0x000fe20003800200 */
[----:B------:R-:W-:Y:S02]  /*3770*/  UIADD3 UR6, UPT, UPT, UR6, 0x6000, URZ ;  /* 0x0000600006067890 */ /* 0x000fe4000fffe0ff */
[----:B------:R-:W-:Y:S01]  /*3780*/  UIADD3 UR5, UPT, UPT, UR5, 0x20, URZ ;  /* 0x0000002005057890 */ /* 0x000fe2000fffe0ff */
[----:B------:R-:W0:Y:S01]  /*3790*/  LDC R38, c[0x0][0x3a0] ;  /* 0x0000e800ff267b82 */ /* 0x000e220000000800 */
[----:B-----5:R-:W-:Y:S02]  /*37a0*/  ULEA UR10, UR11, UR10, 0x18 ;  /* 0x0000000a0b0a7291 */ /* 0x020fe4000f8ec0ff */
[----:B------:R-:W-:-:S04]  /*37b0*/  ULEA UR6, UR11, UR6, 0x18 ;  /* 0x000000060b067291 */ /* 0x000fc8000f8ec0ff */
[----:B------:R-:W-:Y:S02]  /*37c0*/  LEA R43, R0, UR10, 0x2 ;  /* 0x0000000a002b7c11 */ /* 0x000fe4000f8e10ff */
[C---:B0-----:R-:W-:Y:S02]  /*37d0*/  ISETP.LE.AND P3, PT, R38.reuse, UR5, PT ;  /* 0x0000000526007c0c */ /* 0x041fe4000bf63270 */
[C---:B------:R-:W-:Y:S01]  /*37e0*/  LEA R51, R38.reuse, R43, 0x2 ;  /* 0x0000002b26337211 */ /* 0x040fe200078e10ff */
[----:B------:R-:W1:Y:S04]  /*37f0*/  LDS R45, [R43] ;  /* 0x000000002b2d7984 */ /* 0x000e680000000800 */
[----:B------:R0:W5:Y:S01]  /*3800*/  LDS R46, [R51] ;  /* 0x00000000332e7984 */ /* 0x0001620000000800 */
[----:B------:R-:W-:-:S05]  /*3810*/  IMAD R53, R38, 0x4, R51 ;  /* 0x0000000426357824 */ /* 0x000fca00078e0233 */
[----:B------:R2:W3:Y:S01]  /*3820*/  LDS R49, [R53] ;  /* 0x0000000035317984 */ /* 0x0004e20000000800 */
[----:B------:R-:W-:-:S04]  /*3830*/  LEA R48, R38, R53, 0x2 ;  /* 0x0000003526307211 */ /* 0x000fc800078e10ff */
[C---:B------:R-:W-:Y:S01]  /*3840*/  LEA R50, R38.reuse, R48, 0x2 ;  /* 0x0000003026327211 */ /* 0x040fe200078e10ff */
[----:B------:R4:W3:Y:S03]  /*3850*/  LDS R44, [R48] ;  /* 0x00000000302c7984 */ /* 0x0008e60000000800 */
[C---:B------:R-:W-:Y:S01]  /*3860*/  LEA R42, R38.reuse, R50, 0x2 ;  /* 0x00000032262a7211 */ /* 0x040fe200078e10ff */
[----:B------:R1:W3:Y:S04]  /*3870*/  LDS R47, [R50] ;  /* 0x00000000322f7984 */ /* 0x0002e80000000800 */
[C---:B------:R-:W-:Y:S02]  /*3880*/  IMAD R52, R38.reuse, 0x4, R42 ;  /* 0x0000000426347824 */ /* 0x040fe400078e022a */
[----:B------:R-:W3:Y:S03]  /*3890*/  LDS R42, [R42] ;  /* 0x000000002a2a7984 */ /* 0x000ee60000000800 */
[C---:B0-----:R-:W-:Y:S01]  /*38a0*/  LEA R51, R38.reuse, R52, 0x2 ;  /* 0x0000003426337211 */ /* 0x041fe200078e10ff */
[----:B------:R0:W3:Y:S03]  /*38b0*/  LDS R43, [R52] ;  /* 0x00000000342b7984 */ /* 0x0000e60000000800 */
[C---:B--2---:R-:W-:Y:S01]  /*38c0*/  LEA R53, R38.reuse, R51, 0x2 ;  /* 0x0000003326357211 */ /* 0x044fe200078e10ff */
[----:B------:R2:W2:Y:S03]  /*38d0*/  LDS R40, [R51] ;  /* 0x0000000033287984 */ /* 0x0004a60000000800 */
[----:B----4-:R-:W-:Y:S01]  /*38e0*/  LEA R48, R38, R53, 0x2 ;  /* 0x0000003526307211 */ /* 0x010fe200078e10ff */
[----:B-1----:R-:W-:-:S04]  /*38f0*/  FFMA R45, R4, R45, RZ ;  /* 0x0000002d042d7223 */ /* 0x002fc800000000ff */
[----:B------:R-:W-:Y:S02]  /*3900*/  IMAD R50, R38, 0x4, R48 ;  /* 0x0000000426327824 */ /* 0x000fe400078e0230 */
[----:B-----5:R-:W-:Y:S02]  /*3910*/  FFMA R46, R46, R5, R45 ;  /* 0x000000052e2e7223 */ /* 0x020fe4000000002d */
[----:B------:R1:W4:Y:S01]  /*3920*/  LDS R45, [R53] ;  /* 0x00000000352d7984 */ /* 0x0003220000000800 */
[----:B0-----:R-:W-:Y:S01]  /*3930*/  LEA R52, R38, R50, 0x2 ;  /* 0x0000003226347211 */ /* 0x001fe200078e10ff */
[----:B---3--:R-:W-:Y:S02]  /*3940*/  FFMA R49, R49, R6, R46 ;  /* 0x0000000631317223 */ /* 0x008fe4000000002e */
[----:B------:R0:W3:Y:S02]  /*3950*/  LDS R46, [R48] ;  /* 0x00000000302e7984 */ /* 0x0000e40000000800 */
[----:B--2---:R-:W-:-:S02]  /*3960*/  FFMA R51, R44, R7, R49 ;  /* 0x000000072c337223 */ /* 0x004fc40000000031 */
[----:B------:R2:W5:Y:S02]  /*3970*/  LDS R49, [R50] ;  /* 0x0000000032317984 */ /* 0x0005640000000800 */
[----:B------:R-:W-:Y:S01]  /*3980*/  FFMA R47, R8, R47, R51 ;  /* 0x0000002f082f7223 */ /* 0x000fe20000000033 */
[C---:B------:R-:W-:Y:S01]  /*3990*/  LEA R51, R38.reuse, R52, 0x2 ;  /* 0x0000003426337211 */ /* 0x040fe200078e10ff */
[----:B------:R2:W5:Y:S03]  /*39a0*/  LDS R44, [R52] ;  /* 0x00000000342c7984 */ /* 0x0005660000000800 */
[----:B-1----:R-:W-:Y:S01]  /*39b0*/  LEA R53, R38, R51, 0x2 ;  /* 0x0000003326357211 */ /* 0x002fe200078e10ff */
[----:B------:R-:W-:-:S04]  /*39c0*/  FFMA R42, R42, R9, R47 ;  /* 0x000000092a2a7223 */ /* 0x000fc8000000002f */
[----:B------:R-:W-:Y:S01]  /*39d0*/  FFMA R47, R43, R10, R42 ;  /* 0x0000000a2b2f7223 */ /* 0x000fe2000000002a */
[----:B0-----:R-:W-:Y:S01]  /*39e0*/  IMAD R48, R38, 0x4, R53 ;  /* 0x0000000426307824 */ /* 0x001fe200078e0235 */
[----:B------:R-:W0:Y:S02]  /*39f0*/  LDS R43, [R51] ;  /* 0x00000000332b7984 */ /* 0x000e240000000800 */
[----:B------:R-:W-:Y:S02]  /*3a00*/  FFMA R47, R40, R11, R47 ;  /* 0x0000000b282f7223 */ /* 0x000fe4000000002f */
[----:B------:R1:W0:Y:S01]  /*3a10*/  LDS R40, [R53] ;  /* 0x0000000035287984 */ /* 0x0002220000000800 */
[----:B--2---:R-:W-:-:S04]  /*3a20*/  LEA R50, R38, R48, 0x2 ;  /* 0x0000003026327211 */ /* 0x004fc800078e10ff */
[C---:B------:R-:W-:Y:S01]  /*3a30*/  LEA R52, R38.reuse, R50, 0x2 ;  /* 0x0000003226347211 */ /* 0x040fe200078e10ff */
[----:B------:R-:W-:Y:S03]  /*3a40*/  LDS R42, [R50] ;  /* 0x00000000322a7984 */ /* 0x000fe60000000800 */
[----:B-1----:R-:W-:Y:S01]  /*3a50*/  LEA R53, R38, R52, 0x2 ;  /* 0x0000003426357211 */ /* 0x002fe200078e10ff */
[----:B----4-:R-:W-:Y:S02]  /*3a60*/  FFMA R47, R12, R45, R47 ;  /* 0x0000002d0c2f7223 */ /* 0x010fe4000000002f */
[----:B------:R1:W2:Y:S02]  /*3a70*/  LDS R45, [R48] ;  /* 0x00000000302d7984 */ /* 0x0002a40000000800 */
[----:B---3--:R-:W-:Y:S02]  /*3a80*/  FFMA R46, R46, R13, R47 ;  /* 0x0000000d2e2e7223 */ /* 0x008fe4000000002f */
[----:B------:R-:W3:Y:S02]  /*3a90*/  LDS R47, [R52] ;  /* 0x00000000342f7984 */ /* 0x000ee40000000800 */
[----:B-----5:R-:W-:Y:S01]  /*3aa0*/  FFMA R49, R49, R14, R46 ;  /* 0x0000000e31317223 */ /* 0x020fe2000000002e */
[----:B------:R-:W-:-:S03]  /*3ab0*/  IMAD R46, R38, 0x4, R53 ;  /* 0x00000004262e7824 */ /* 0x000fc600078e0235 */
[----:B------:R-:W-:Y:S02]  /*3ac0*/  FFMA R51, R44, R15, R49 ;  /* 0x0000000f2c337223 */ /* 0x000fe40000000031 */
[----:B------:R4:W5:Y:S01]  /*3ad0*/  LDS R44, [R53] ;  /* 0x00000000352c7984 */ /* 0x0009620000000800 */
[----:B-1----:R-:W-:-:S03]  /*3ae0*/  LEA R48, R38, R46, 0x2 ;  /* 0x0000002e26307211 */ /* 0x002fc600078e10ff */
[----:B------:R-:W1:Y:S01]  /*3af0*/  LDS R49, [R46] ;  /* 0x000000002e317984 */ /* 0x000e620000000800 */
[----:B0-----:R-:W-:Y:S01]  /*3b00*/  FFMA R43, R16, R43, R51 ;  /* 0x0000002b102b7223 */ /* 0x001fe20000000033 */
[----:B------:R-:W-:Y:S02]  /*3b10*/  LEA R51, R38, R48, 0x2 ;  /* 0x0000003026337211 */ /* 0x000fe400078e10ff */
[----:B------:R0:W1:Y:S01]  /*3b20*/  LDS R46, [R48] ;  /* 0x00000000302e7984 */ /* 0x0000620000000800 */
[----:B------:R-:W-:Y:S01]  /*3b30*/  FFMA R40, R40, R17, R43 ;  /* 0x0000001128287223 */ /* 0x000fe2000000002b */
[C---:B------:R-:W-:Y:S02]  /*3b40*/  LEA R50, R38.reuse, R51, 0x2 ;  /* 0x0000003326327211 */ /* 0x040fe400078e10ff */
[----:B------:R-:W1:Y:S03]  /*3b50*/  LDS R43, [R51] ;  /* 0x00000000332b7984 */ /* 0x000e660000000800 */
[----:B----4-:R-:W-:-:S05]  /*3b60*/  IMAD R53, R38, 0x4, R50 ;  /* 0x0000000426357824 */ /* 0x010fca00078e0232 */
[C---:B0-----:R-:W-:Y:S01]  /*3b70*/  LEA R48, R38.reuse, R53, 0x2 ;  /* 0x0000003526307211 */ /* 0x041fe200078e10ff */
[----:B--2---:R-:W-:Y:S02]  /*3b80*/  FFMA R45, R45, R18, R40 ;  /* 0x000000122d2d7223 */ /* 0x004fe40000000028 */
[----:B------:R-:W0:Y:S01]  /*3b90*/  LDS R40, [R50] ;  /* 0x0000000032287984 */ /* 0x000e220000000800 */
[----:B------:R-:W-:Y:S01]  /*3ba0*/  LEA R52, R38, R48, 0x2 ;  /* 0x0000003026347211 */ /* 0x000fe200078e10ff */
[----:B------:R-:W-:Y:S02]  /*3bb0*/  FFMA R45, R42, R19, R45 ;  /* 0x000000132a2d7223 */ /* 0x000fe4000000002d */
[----:B------:R-:W-:Y:S02]  /*3bc0*/  LDS R42, [R48] ;  /* 0x00000000302a7984 */ /* 0x000fe40000000800 */
[----:B---3--:R-:W-:Y:S02]  /*3bd0*/  FFMA R47, R20, R47, R45 ;  /* 0x0000002f142f7223 */ /* 0x008fe4000000002d */
[----:B------:R-:W2:Y:S02]  /*3be0*/  LDS R45, [R53] ;  /* 0x00000000352d7984 */ /* 0x000ea40000000800 */
[----:B-----5:R-:W-:-:S04]  /*3bf0*/  FFMA R44, R44, R21, R47 ;  /* 0x000000152c2c7223 */ /* 0x020fc8000000002f */
[----:B-1----:R-:W-:Y:S01]  /*3c00*/  FFMA R49, R49, R22, R44 ;  /* 0x0000001631317223 */ /* 0x002fe2000000002c */
[----:B------:R-:W-:-:S03]  /*3c10*/  LEA R44, R38, R52, 0x2 ;  /* 0x00000034262c7211 */ /* 0x000fc600078e10ff */
[----:B------:R-:W-:Y:S02]  /*3c20*/  FFMA R49, R46, R23, R49 ;  /* 0x000000172e317223 */ /* 0x000fe40000000031 */
[----:B------:R-:W-:Y:S02]  /*3c30*/  IMAD R47, R38, 0x4, R44 ;  /* 0x00000004262f7824 */ /* 0x000fe400078e022c */
[----:B------:R-:W-:Y:S01]  /*3c40*/  LDS R44, [R44] ;  /* 0x000000002c2c7984 */ /* 0x000fe20000000800 */
[----:B------:R-:W-:-:S03]  /*3c50*/  FFMA R49, R24, R43, R49 ;  /* 0x0000002b18317223 */ /* 0x000fc60000000031 */
[----:B------:R1:W3:Y:S01]  /*3c60*/  LDS R43, [R52] ;  /* 0x00000000342b7984 */ /* 0x0002e20000000800 */
[----:B0-----:R-:W-:Y:S01]  /*3c70*/  FFMA R40, R40, R25, R49 ;  /* 0x0000001928287223 */ /* 0x001fe20000000031 */
[C---:B------:R-:W-:Y:S02]  /*3c80*/  LEA R49, R38.reuse, R47, 0x2 ;  /* 0x0000002f26317211 */ /* 0x040fe400078e10ff */
[----:B------:R-:W0:Y:S02]  /*3c90*/  LDS R47, [R47] ;  /* 0x000000002f2f7984 */ /* 0x000e240000000800 */
[C---:B------:R-:W-:Y:S02]  /*3ca0*/  LEA R50, R38.reuse, R49, 0x2 ;  /* 0x0000003126327211 */ /* 0x040fe400078e10ff */
[----:B------:R-:W4:Y:S01]  /*3cb0*/  LDS R46, [R49] ;  /* 0x00000000312e7984 */ /* 0x000f220000000800 */
[----:B--2---:R-:W-:Y:S01]  /*3cc0*/  FFMA R51, R45, R26, R40 ;  /* 0x0000001a2d337223 */ /* 0x004fe20000000028 */
[----:B------:R-:W-:Y:S01]  /*3cd0*/  LEA R48, R38, R50, 0x2 ;  /* 0x0000003226307211 */ /* 0x000fe200078e10ff */
[----:B------:R-:W-:Y:S01]  /*3ce0*/  IMAD R40, R37, R38, R0 ;  /* 0x0000002625287224 */ /* 0x000fe200078e0200 */
[----:B------:R-:W2:Y:S01]  /*3cf0*/  LDS R45, [R50] ;  /* 0x00000000322d7984 */ /* 0x000ea20000000800 */
[----:B------:R-:W-:-:S02]  /*3d00*/  FFMA R53, R42, R27, R51 ;  /* 0x0000001b2a357223 */ /* 0x000fc40000000033 */
[----:B-1----:R-:W-:Y:S01]  /*3d10*/  IMAD R52, R38, 0x4, R48 ;  /* 0x0000000426347824 */ /* 0x002fe200078e0230 */
[----:B------:R-:W-:Y:S01]  /*3d20*/  LEA R40, R40, UR6, 0x2 ;  /* 0x0000000628287c11 */ /* 0x000fe2000f8e10ff */
[----:B------:R-:W1:Y:S01]  /*3d30*/  LDS R48, [R48] ;  /* 0x0000000030307984 */ /* 0x000e620000000800 */
[----:B------:R-:W5:Y:S02]  /*3d40*/  MUFU.RCP R42, R3 ;  /* 0x00000003002a7308 */ /* 0x000f640000001000 */
[----:B------:R-:W-:Y:S01]  /*3d50*/  LEA R0, R38, R52, 0x2 ;  /* 0x0000003426007211 */ /* 0x000fe200078e10ff */
[----:B------:R-:W1:Y:S04]  /*3d60*/  LDS R49, [R52] ;  /* 0x0000000034317984 */ /* 0x000e680000000800 */
[----:B------:R-:W-:Y:S04]  /*3d70*/  LDS R51, [R40] ;  /* 0x0000000028337984 */ /* 0x000fe80000000800 */
[----:B------:R-:W1:Y:S01]  /*3d80*/  LDS R0, [R0] ;  /* 0x0000000000007984 */ /* 0x000e620000000800 */
[----:B---3--:R-:W-:-:S04]  /*3d90*/  FFMA R43, R28, R43, R53 ;  /* 0x0000002b1c2b7223 */ /* 0x008fc80000000035 */
[----:B------:R-:W-:Y:S01]  /*3da0*/  FFMA R44, R44, R29, R43 ;  /* 0x0000001d2c2c7223 */ /* 0x000fe2000000002b */
[----:B-----5:R-:W-:-:S04]  /*3db0*/  FFMA R43, -R3, R42, 1 ;  /* 0x3f800000032b7423 */ /* 0x020fc8000000012a */
[----:B------:R-:W-:Y:S01]  /*3dc0*/  FFMA R43, R42, R43, R42 ;  /* 0x0000002b2a2b7223 */ /* 0x000fe2000000002a */
[----:B0-----:R-:W-:-:S04]  /*3dd0*/  FFMA R47, R47, R30, R44 ;  /* 0x0000001e2f2f7223 */ /* 0x001fc8000000002c */
[----:B----4-:R-:W-:-:S04]  /*3de0*/  FFMA R47, R46, R31, R47 ;  /* 0x0000001f2e2f7223 */ /* 0x010fc8000000002f */
[----:B--2---:R-:W-:-:S04]  /*3df0*/  FFMA R45, R32, R45, R47 ;  /* 0x0000002d202d7223 */ /* 0x004fc8000000002f */
[----:B-1----:R-:W-:-:S04]  /*3e00*/  FFMA R48, R48, R33, R45 ;  /* 0x0000002130307223 */ /* 0x002fc8000000002d */
[----:B------:R-:W-:-:S04]  /*3e10*/  FFMA R49, R49, R34, R48 ;  /* 0x0000002231317223 */ /* 0x000fc80000000030 */
[----:B------:R-:W-:-:S04]  /*3e20*/  FFMA R49, R0, R35, R49 ;  /* 0x0000002300317223 */ /* 0x000fc80000000031 */
[----:B------:R-:W-:-:S04]  /*3e30*/  FFMA R0, R36, R51, R49 ;  /* 0x0000003324007223 */ /* 0x000fc80000000031 */
[----:B------:R-:W0:Y:S01]  /*3e40*/  FCHK P0, R0, R3 ;  /* 0x0000000300007302 */ /* 0x000e220000000000 */
[----:B------:R-:W-:-:S04]  /*3e50*/  FFMA R42, R0, R43, RZ ;  /* 0x0000002b002a7223 */ /* 0x000fc800000000ff */
[----:B------:R-:W-:-:S04]  /*3e60*/  FFMA R38, -R3, R42, R0 ;  /* 0x0000002a03267223 */ /* 0x000fc80000000100 */
[----:B------:R-:W-:Y:S01]  /*3e70*/  FFMA R43, R43, R38, R42 ;  /* 0x000000262b2b7223 */ /* 0x000fe2000000002a */
[----:B0-----:R-:W-:Y:S06]  /*3e80*/  @!P0 BRA `(.L_x_36) ;  /* 0x00000000000c8947 */ /* 0x001fec0003800000 */
[----:B------:R-:W-:-:S07]  /*3e90*/  MOV R42, 0x3eb0 ;  /* 0x00003eb0002a7802 */ /* 0x000fce0000000f00 */
[----:B------:R-:W-:Y:S05]  /*3ea0*/  CALL.REL.NOINC `($__internal_2_$__cuda_sm3x_div_rn_noftz_f32_slowpath) ;  /* 0x0000000c006c7944 */ /* 0x000fea0003c00000 */
[----:B------:R-:W-:-:S07]  /*3eb0*/  MOV R43, R0 ;  /* 0x00000000002b7202 */ /* 0x000fce0000000f00 */
.L_x_36:
[----:B------:R-:W-:Y:S05]  /*3ec0*/  BSYNC.RECONVERGENT B0 ;  /* 0x0000000000007941 */ /* 0x000fea0003800200 */
.L_x_35:
[----:B------:R0:W-:Y:S01]  /*3ed0*/  STS [R40], R43 ;  /* 0x0000002b28007388 */ /* 0x0001e20000000800 */
[----:B------:R-:W-:Y:S05]  /*3ee0*/  @!P3 BRA `(.L_x_37) ;  /* 0xfffffff8000cb947 */ /* 0x000fea000383ffff */
.L_x_34:
[----:B------:R-:W-:Y:S01]  /*3ef0*/  ISETP.NE.AND P0, PT, R37, RZ, PT ;  /* 0x000000ff2500720c */ /* 0x000fe20003f05270 */
[----:B------:R-:W-:-:S12]  /*3f00*/  BSSY.RECONVERGENT B0, `(.L_x_38) ;  /* 0x000000c000007945 */ /* 0x000fd80003800200 */
[----:B------:R-:W-:Y:S05]  /*3f10*/  @P0 BRA `(.L_x_39) ;  /* 0x0000000000280947 */ /* 0x000fea0003800000 */
[----:B------:R-:W5:Y:S01]  /*3f20*/  S2UR UR10, SR_CgaCtaId ;  /* 0x00000000000a79c3 */ /* 0x000f620000008800 */
[----:B------:R-:W-:Y:S02]  /*3f30*/  UMOV UR5, 0x400 ;  /* 0x0000040000057882 */ /* 0x000fe40000000000 */
[----:B------:R-:W-:Y:S02]  /*3f40*/  UIADD3 UR6, UPT, UPT, UR5, 0x8080, URZ ;  /* 0x0000808005067890 */ /* 0x000fe4000fffe0ff */
[----:B------:R-:W-:Y:S02]  /*3f50*/  UIADD3 UR5, UPT, UPT, UR5, 0x8000, URZ ;  /* 0x0000800005057890 */ /* 0x000fe4000fffe0ff */
[----:B-----5:R-:W-:Y:S02]  /*3f60*/  ULEA UR6, UR10, UR6, 0x18 ;  /* 0x000000060a067291 */ /* 0x020fe4000f8ec0ff */
[----:B------:R-:W-:-:S04]  /*3f70*/  ULEA UR5, UR10, UR5, 0x18 ;  /* 0x000000050a057291 */ /* 0x000fc8000f8ec0ff */
[C---:B0-2---:R-:W-:Y:S02]  /*3f80*/  LEA R0, R39.reuse, UR6, 0x2 ;  /* 0x0000000627007c11 */ /* 0x045fe4000f8e10ff */
[----:B------:R-:W-:-:S04]  /*3f90*/  LEA R3, R39, UR5, 0x2 ;  /* 0x0000000527037c11 */ /* 0x000fc8000f8e10ff */
[----:B------:R-:W0:Y:S04]  /*3fa0*/  LDS R0, [R0] ;  /* 0x0000000000007984 */ /* 0x000e280000000800 */
[----:B0-----:R0:W-:Y:S02]  /*3fb0*/  STS [R3], R0 ;  /* 0x0000000003007388 */ /* 0x0011e40000000800 */
.L_x_39:
[----:B------:R-:W-:Y:S05]  /*3fc0*/  BSYNC.RECONVERGENT B0 ;  /* 0x0000000000007941 */ /* 0x000fea0003800200 */
.L_x_38:
[----:B------:R-:W-:Y:S05]  /*3fd0*/  @P2 BRA `(.L_x_40) ;  /* 0xffffffd000ec2947 */ /* 0x000fea000383ffff */
.L_x_12:
[----:B0-2---:R-:W0:Y:S02]  /*3fe0*/  LDC R0, c[0x0][0x3a0] ;  /* 0x0000e800ff007b82 */ /* 0x005e240000000800 */
[----:B0-----:R-:W-:-:S13]  /*3ff0*/  ISETP.GE.AND P0, PT, R0, 0x1, PT ;  /* 0x000000010000780c */ /* 0x001fda0003f06270 */
[----:B------:R-:W-:Y:S05]  /*4000*/  @!P0 EXIT ;  /* 0x000000000000894d */ /* 0x000fea0003800000 */
[----:B------:R-:W3:Y:S01]  /*4010*/  S2R R7, SR_TID.X ;  /* 0x0000000000077919 */ /* 0x000ee20000002100 */
[----:B------:R-:W-:Y:S01]  /*4020*/  IADD3 R20, PT, PT, R0, -0x1, RZ ;  /* 0xffffffff00147810 */ /* 0x000fe20007ffe0ff */
[----:B------:R-:W-:-:S03]  /*4030*/  UMOV UR4, URZ ;  /* 0x000000ff00047c82 */ /* 0x000fc60008000000 */
[C---:B------:R-:W-:Y:S02]  /*4040*/  ISETP.GE.U32.AND P0, PT, R20.reuse, 0xe0, PT ;  /* 0x000000e01400780c */ /* 0x040fe40003f06070 */
[----:B------:R-:W-:-:S04]  /*4050*/  LEA.HI R22, R20, 0x1, RZ, 0x1b ;  /* 0x0000000114167811 */ /* 0x000fc800078fd8ff */
[----:B------:R-:W-:Y:S01]  /*4060*/  LOP3.LUT R24, R22, 0x7, RZ, 0xc0, !PT ;  /* 0x0000000716187812 */ /* 0x000fe200078ec0ff */
[----:B---34-:R-:W-:-:S06]  /*4070*/  IMAD R4, R37, R0, R7 ;  /* 0x0000000025047224 */ /* 0x018fcc00078e0207 */
[----:B------:R-:W-:Y:S05]  /*4080*/  @!P0 BRA `(.L_x_41) ;  /* 0x0000000000c88947 */ /* 0x000fea0003800000 */
[----:B------:R-:W0:Y:S01]  /*4090*/  S2UR UR5, SR_CgaCtaId ;  /* 0x00000000000579c3 */ /* 0x000e220000008800 */
[----:B------:R-:W-:Y:S01]  /*40a0*/  UMOV UR4, 0x400 ;  /* 0x0000040000047882 */ /* 0x000fe20000000000 */
[----:B------:R-:W-:Y:S01]  /*40b0*/  VIADD R37, R37, UR7 ;  /* 0x0000000725257c36 */ /* 0x000fe20008000000 */
[----:B------:R-:W-:Y:S01]  /*40c0*/  UIADD3 UR4, UPT, UPT, UR4, 0x6000, URZ ;  /* 0x0000600004047890 */ /* 0x000fe2000fffe0ff */
[----:B------:R-:W-:Y:S02]  /*40d0*/  LOP3.LUT R5, R22, 0xffffff8, RZ, 0xc0, !PT ;  /* 0x0ffffff816057812 */ /* 0x000fe400078ec0ff */
[----:B------:R-:W-:Y:S02]  /*40e0*/  IMAD R37, R37, R0, R7 ;  /* 0x0000000025257224 */ /* 0x000fe400078e0207 */
[----:B------:R-:W2:Y:S01]  /*40f0*/  LDC.64 R2, c[0x0][0x398] ;  /* 0x0000e600ff027b82 */ /* 0x000ea20000000a00 */
[----:B------:R-:W-:Y:S01]  /*4100*/  IADD3 R5, PT, PT, -R5, RZ, RZ ;  /* 0x000000ff05057210 */ /* 0x000fe20007ffe1ff */
[----:B0-----:R-:W-:-:S06]  /*4110*/  ULEA UR4, UR5, UR4, 0x18 ;  /* 0x0000000405047291 */ /* 0x001fcc000f8ec0ff */
[----:B-1----:R-:W-:Y:S01]  /*4120*/  LEA R6, R4, UR4, 0x2 ;  /* 0x0000000404067c11 */ /* 0x002fe2000f8e10ff */
[----:B------:R-:W-:-:S03]  /*4130*/  UMOV UR4, 0x80 ;  /* 0x0000008000047882 */ /* 0x000fc60000000000 */
[----:B------:R-:W-:-:S07]  /*4140*/  IADD3 R18, PT, PT, R6, 0x200, RZ ;  /* 0x0000020006127810 */ /* 0x000fce0007ffe0ff */
.L_x_42:
[----:B------:R-:W0:Y:S01]  /*4150*/  LDS R19, [R18+-0x200] ;  /* 0xfffe000012137984 */ /* 0x000e220000000800 */
[C---:B--2---:R-:W-:Y:S01]  /*4160*/  IADD3 R9, PT, PT, R37.reuse, 0x20, RZ ;  /* 0x0000002025097810 */ /* 0x044fe20007ffe0ff */
[C---:B------:R-:W-:Y:S01]  /*4170*/  VIADD R11, R37.reuse, 0x40 ;  /* 0x00000040250b7836 */ /* 0x040fe20000000000 */
[C---:B------:R-:W-:Y:S01]  /*4180*/  IADD3 R13, PT, PT, R37.reuse, 0x60, RZ ;  /* 0x00000060250d7810 */ /* 0x040fe20007ffe0ff */
[----:B------:R-:W1:Y:S01]  /*4190*/  LDS R21, [R18+-0x180] ;  /* 0xfffe800012157984 */ /* 0x000e620000000800 */
[C---:B------:R-:W-:Y:S01]  /*41a0*/  IADD3 R15, PT, PT, R37.reuse, 0x80, RZ ;  /* 0x00000080250f7810 */ /* 0x040fe20007ffe0ff */
[C-C-:B--2---:R-:W-:Y:S01]  /*41b0*/  IMAD.WIDE.U32 R6, R37.reuse, 0x4, R2.reuse ;  /* 0x0000000425067825 */ /* 0x144fe200078e0002 */
[C---:B------:R-:W-:Y:S01]  /*41c0*/  IADD3 R17, PT, PT, R37.reuse, 0xa0, RZ ;  /* 0x000000a025117810 */ /* 0x040fe20007ffe0ff */
[----:B------:R-:W2:Y:S01]  /*41d0*/  LDS R23, [R18+-0x100] ;  /* 0xffff000012177984 */ /* 0x000ea20000000800 */
[----:B------:R-:W-:Y:S01]  /*41e0*/  IADD3 R39, PT, PT, R37, 0xe0, RZ ;  /* 0x000000e025277810 */ /* 0x000fe20007ffe0ff */
[--C-:B------:R-:W-:Y:S01]  /*41f0*/  IMAD.WIDE.U32 R8, R9, 0x4, R2.reuse ;  /* 0x0000000409087825 */ /* 0x100fe200078e0002 */
[----:B------:R-:W-:Y:S01]  /*4200*/  IADD3 R5, PT, PT, R5, 0x8, RZ ;  /* 0x0000000805057810 */ /* 0x000fe20007ffe0ff */
[----:B------:R-:W3:Y:S01]  /*4210*/  LDS R25, [R18+-0x80] ;  /* 0xffff800012197984 */ /* 0x000ee20000000800 */
[----:B------:R-:W-:Y:S01]  /*4220*/  UIADD3 UR4, UPT, UPT, UR4, 0x100, URZ ;  /* 0x0000010004047890 */ /* 0x000fe2000fffe0ff */
[--C-:B------:R-:W-:Y:S01]  /*4230*/  IMAD.WIDE.U32 R10, R11, 0x4, R2.reuse ;  /* 0x000000040b0a7825 */ /* 0x100fe200078e0002 */
[----:B------:R-:W-:Y:S01]  /*4240*/  ISETP.NE.AND P0, PT, R5, RZ, PT ;  /* 0x000000ff0500720c */ /* 0x000fe20003f05270 */
[----:B------:R-:W4:Y:S02]  /*4250*/  LDS R27, [R18] ;  /* 0x00000000121b7984 */ /* 0x000f240000000800 */
[C---:B------:R-:W-:Y:S01]  /*4260*/  VIADD R33, R37.reuse, 0xc0 ;  /* 0x000000c025217836 */ /* 0x040fe20000000000 */
[----:B------:R-:W-:Y:S01]  /*4270*/  IADD3 R37, PT, PT, R37, 0x100, RZ ;  /* 0x0000010025257810 */ /* 0x000fe20007ffe0ff */
[----:B------:R-:W5:Y:S01]  /*4280*/  LDS R29, [R18+0x80] ;  /* 0x00008000121d7984 */ /* 0x000f620000000800 */
[----:B------:R-:W-:-:S03]  /*4290*/  IMAD.WIDE.U32 R12, R13, 0x4, R2 ;  /* 0x000000040d0c7825 */ /* 0x000fc600078e0002 */
[----:B------:R-:W5:Y:S01]  /*42a0*/  LDS R31, [R18+0x100] ;  /* 0x00010000121f7984 */ /* 0x000f620000000800 */
[----:B------:R-:W-:-:S03]  /*42b0*/  IMAD.WIDE.U32 R14, R15, 0x4, R2 ;  /* 0x000000040f0e7825 */ /* 0x000fc600078e0002 */
[----:B------:R0:W5:Y:S01]  /*42c0*/  LDS R35, [R18+0x180] ;  /* 0x0001800012237984 */ /* 0x0001620000000800 */
[----:B------:R-:W-:-:S04]  /*42d0*/  IMAD.WIDE.U32 R16, R17, 0x4, R2 ;  /* 0x0000000411107825 */ /* 0x000fc800078e0002 */
[----:B0-----:R-:W-:Y:S01]  /*42e0*/  VIADD R18, R18, 0x400 ;  /* 0x0000040012127836 */ /* 0x001fe20000000000 */
[----:B------:R0:W-:Y:S04]  /*42f0*/  STG.E desc[UR12][R6.64], R19 ;  /* 0x0000001306007986 */ /* 0x0001e8000c10190c */
[----:B-1----:R1:W-:Y:S04]  /*4300*/  STG.E desc[UR12][R8.64], R21 ;  /* 0x0000001508007986 */ /* 0x0023e8000c10190c */
[----:B--2---:R2:W-:Y:S01]  /*4310*/  STG.E desc[UR12][R10.64], R23 ;  /* 0x000000170a007986 */ /* 0x0045e2000c10190c */
[----:B0-----:R-:W-:-:S03]  /*4320*/  IMAD.WIDE.U32 R6, R33, 0x4, R2 ;  /* 0x0000000421067825 */ /* 0x001fc600078e0002 */
[----:B---3--:R2:W-:Y:S01]  /*4330*/  STG.E desc[UR12][R12.64], R25 ;  /* 0x000000190c007986 */ /* 0x0085e2000c10190c */
[----:B-1----:R-:W-:-:S03]  /*4340*/  IMAD.WIDE.U32 R8, R39, 0x4, R2 ;  /* 0x0000000427087825 */ /* 0x002fc600078e0002 */
[----:B----4-:R2:W-:Y:S04]  /*4350*/  STG.E desc[UR12][R14.64], R27 ;  /* 0x0000001b0e007986 */ /* 0x0105e8000c10190c */
[----:B-----5:R2:W-:Y:S04]  /*4360*/  STG.E desc[UR12][R16.64], R29 ;  /* 0x0000001d10007986 */ /* 0x0205e8000c10190c */
[----:B------:R2:W-:Y:S04]  /*4370*/  STG.E desc[UR12][R6.64], R31 ;  /* 0x0000001f06007986 */ /* 0x0005e8000c10190c */
[----:B------:R2:W-:Y:S01]  /*4380*/  STG.E desc[UR12][R8.64], R35 ;  /* 0x0000002308007986 */ /* 0x0005e2000c10190c */
[----:B------:R-:W-:Y:S05]  /*4390*/  @P0 BRA `(.L_x_42) ;  /* 0xfffffffc006c0947 */ /* 0x000fea000383ffff */
[----:B------:R-:W-:-:S12]  /*43a0*/  UIADD3 UR4, UPT, UPT, UR4, -0x80, URZ ;  /* 0xffffff8004047890 */ /* 0x000fd8000fffe0ff */
.L_x_41:
[----:B------:R-:W-:-:S13]  /*43b0*/  ISETP.NE.AND P0, PT, R24, RZ, PT ;  /* 0x000000ff1800720c */ /* 0x000fda0003f05270 */
[----:B------:R-:W-:Y:S05]  /*43c0*/  @!P0 EXIT ;  /* 0x000000000000894d */ /* 0x000fea0003800000 */
[----:B------:R-:W-:Y:S02]  /*43d0*/  ISETP.GE.U32.AND P1, PT, R24, 0x4, PT ;  /* 0x000000041800780c */ /* 0x000fe40003f26070 */
[----:B--2---:R-:W-:-:S11]  /*43e0*/  LOP3.LUT P0, R12, R22, 0x3, RZ, 0xc0, !PT ;  /* 0x00000003160c7812 */ /* 0x004fd6000780c0ff */
[----:B------:R-:W-:Y:S05]  /*43f0*/  @!P1 BRA `(.L_x_43) ;  /* 0x0000000000609947 */ /* 0x000fea0003800000 */
[----:B------:R-:W0:Y:S01]  /*4400*/  S2UR UR6, SR_CgaCtaId ;  /* 0x00000000000679c3 */ /* 0x000e220000008800 */
[----:B------:R-:W-:Y:S01]  /*4410*/  UMOV UR5, 0x400 ;  /* 0x0000040000057882 */ /* 0x000fe20000000000 */
[----:B------:R-:W-:Y:S01]  /*4420*/  IADD3 R3, PT, PT, R4, UR4, RZ ;  /* 0x0000000404037c10 */ /* 0x000fe2000fffe0ff */
[----:B------:R-:W-:Y:S02]  /*4430*/  UIADD3 UR5, UPT, UPT, UR5, 0x6000, URZ ;  /* 0x0000600005057890 */ /* 0x000fe4000fffe0ff */
[----:B------:R-:W-:-:S03]  /*4440*/  UIADD3 UR4, UPT, UPT, UR4, 0x80, URZ ;  /* 0x0000008004047890 */ /* 0x000fc6000fffe0ff */
[----:B------:R-:W2:Y:S01]  /*4450*/  LDC.64 R10, c[0x0][0x398] ;  /* 0x0000e600ff0a7b82 */ /* 0x000ea20000000a00 */
[----:B0-----:R-:W-:-:S06]  /*4460*/  ULEA UR5, UR6, UR5, 0x18 ;  /* 0x0000000506057291 */ /* 0x001fcc000f8ec0ff */
[----:B------:R-:W-:Y:S01]  /*4470*/  LEA R5, R3, UR5, 0x2 ;  /* 0x0000000503057c11 */ /* 0x000fe2000f8e10ff */
[----:B------:R-:W-:-:S04]  /*4480*/  IMAD R3, R0, UR7, R3 ;  /* 0x0000000700037c24 */ /* 0x000fc8000f8e0203 */
[----:B------:R-:W0:Y:S01]  /*4490*/  LDS R13, [R5] ;  /* 0x00000000050d7984 */ /* 0x000e220000000800 */
[C---:B------:R-:W-:Y:S01]  /*44a0*/  IADD3 R7, PT, PT, R3.reuse, 0x20, RZ ;  /* 0x0000002003077810 */ /* 0x040fe20007ffe0ff */
[C---:B------:R-:W-:Y:S01]  /*44b0*/  VIADD R21, R3.reuse, 0x60 ;  /* 0x0000006003157836 */ /* 0x040fe20000000000 */
[C---:B-1----:R-:W-:Y:S01]  /*44c0*/  IADD3 R9, PT, PT, R3.reuse, 0x40, RZ ;  /* 0x0000004003097810 */ /* 0x042fe20007ffe0ff */
[----:B------:R-:W1:Y:S01]  /*44d0*/  LDS R15, [R5+0x80] ;  /* 0x00008000050f7984 */ /* 0x000e620000000800 */
[----:B--2---:R-:W-:-:S03]  /*44e0*/  IMAD.WIDE.U32 R2, R3, 0x4, R10 ;  /* 0x0000000403027825 */ /* 0x004fc600078e000a */
[----:B------:R-:W2:Y:S01]  /*44f0*/  LDS R17, [R5+0x100] ;  /* 0x0001000005117984 */ /* 0x000ea20000000800 */
[----:B------:R-:W-:-:S03]  /*4500*/  IMAD.WIDE.U32 R6, R7, 0x4, R10 ;  /* 0x0000000407067825 */ /* 0x000fc600078e000a */
[----:B------:R-:W3:Y:S01]  /*4510*/  LDS R19, [R5+0x180] ;  /* 0x0001800005137984 */ /* 0x000ee20000000800 */
[----:B------:R-:W-:-:S04]  /*4520*/  IMAD.WIDE.U32 R8, R9, 0x4, R10 ;  /* 0x0000000409087825 */ /* 0x000fc800078e000a */
[----:B------:R-:W-:Y:S01]  /*4530*/  IMAD.WIDE.U32 R10, R21, 0x4, R10 ;  /* 0x00000004150a7825 */ /* 0x000fe200078e000a */
[----:B0-----:R0:W-:Y:S04]  /*4540*/  STG.E desc[UR12][R2.64], R13 ;  /* 0x0000000d02007986 */ /* 0x0011e8000c10190c */
[----:B-1----:R0:W-:Y:S04]  /*4550*/  STG.E desc[UR12][R6.64], R15 ;  /* 0x0000000f06007986 */ /* 0x0021e8000c10190c */
[----:B--2---:R0:W-:Y:S04]  /*4560*/  STG.E desc[UR12][R8.64], R17 ;  /* 0x0000001108007986 */ /* 0x0041e8000c10190c */
[----:B---3--:R0:W-:Y:S02]  /*4570*/  STG.E desc[UR12][R10.64], R19 ;  /* 0x000000130a007986 */ /* 0x0081e4000c10190c */
.L_x_43:
[----:B------:R-:W-:Y:S05]  /*4580*/  @!P0 EXIT ;  /* 0x000000000000894d */ /* 0x000fea0003800000 */
[----:B------:R-:W-:Y:S02]  /*4590*/  ISETP.NE.AND P1, PT, R12, 0x1, PT ;  /* 0x000000010c00780c */ /* 0x000fe40003f25270 */
[----:B------:R-:W-:-:S11]  /*45a0*/  LOP3.LUT P0, RZ, R20, 0x20, RZ, 0xc0, !PT ;  /* 0x0000002014ff7812 */ /* 0x000fd6000780c0ff */
[----:B------:R-:W-:Y:S05]  /*45b0*/  @!P1 BRA `(.L_x_44) ;  /* 0x0000000000409947 */ /* 0x000fea0003800000 */
[----:B------:R-:W2:Y:S01]  /*45c0*/  S2UR UR6, SR_CgaCtaId ;  /* 0x00000000000679c3 */ /* 0x000ea20000008800 */
[----:B------:R-:W-:Y:S01]  /*45d0*/  UMOV UR5, 0x400 ;  /* 0x0000040000057882 */ /* 0x000fe20000000000 */
[----:B------:R-:W-:Y:S01]  /*45e0*/  IADD3 R5, PT, PT, R4, UR4, RZ ;  /* 0x0000000404057c10 */ /* 0x000fe2000fffe0ff */
[----:B------:R-:W-:Y:S02]  /*45f0*/  UIADD3 UR5, UPT, UPT, UR5, 0x6000, URZ ;  /* 0x0000600005057890 */ /* 0x000fe4000fffe0ff */
[----:B------:R-:W-:-:S03]  /*4600*/  UIADD3 UR4, UPT, UPT, UR4, 0x40, URZ ;  /* 0x0000004004047890 */ /* 0x000fc6000fffe0ff */
[----:B0-----:R-:W0:Y:S01]  /*4610*/  LDC.64 R2, c[0x0][0x398] ;  /* 0x0000e600ff027b82 */ /* 0x001e220000000a00 */
[----:B--2---:R-:W-:-:S06]  /*4620*/  ULEA UR5, UR6, UR5, 0x18 ;  /* 0x0000000506057291 */ /* 0x004fcc000f8ec0ff */
[----:B------:R-:W-:Y:S01]  /*4630*/  LEA R8, R5, UR5, 0x2 ;  /* 0x0000000505087c11 */ /* 0x000fe2000f8e10ff */
[----:B------:R-:W-:-:S04]  /*4640*/  IMAD R5, R0, UR7, R5 ;  /* 0x0000000700057c24 */ /* 0x000fc8000f8e0205 */
[----:B-1----:R-:W1:Y:S01]  /*4650*/  LDS R9, [R8] ;  /* 0x0000000008097984 */ /* 0x002e620000000800 */
[C---:B------:R-:W-:Y:S01]  /*4660*/  IADD3 R13, PT, PT, R5.reuse, 0x20, RZ ;  /* 0x00000020050d7810 */ /* 0x040fe20007ffe0ff */
[--C-:B0-----:R-:W-:Y:S02]  /*4670*/  IMAD.WIDE.U32 R6, R5, 0x4, R2.reuse ;  /* 0x0000000405067825 */ /* 0x101fe400078e0002 */
[----:B------:R-:W0:Y:S02]  /*4680*/  LDS R11, [R8+0x80] ;  /* 0x00008000080b7984 */ /* 0x000e240000000800 */
[----:B------:R-:W-:Y:S02]  /*4690*/  IMAD.WIDE.U32 R2, R13, 0x4, R2 ;  /* 0x000000040d027825 */ /* 0x000fe400078e0002 */
[----:B-1----:R2:W-:Y:S04]  /*46a0*/  STG.E desc[UR12][R6.64], R9 ;  /* 0x0000000906007986 */ /* 0x0025e8000c10190c */
[----:B0-----:R2:W-:Y:S02]  /*46b0*/  STG.E desc[UR12][R2.64], R11 ;  /* 0x0000000b02007986 */ /* 0x0015e4000c10190c */
.L_x_44:
[----:B------:R-:W-:Y:S05]  /*46c0*/  @P0 EXIT ;  /* 0x000000000000094d */ /* 0x000fea0003800000 */
[----:B------:R-:W3:Y:S01]  /*46d0*/  S2UR UR6, SR_CgaCtaId ;  /* 0x00000000000679c3 */ /* 0x000ee20000008800 */
[----:B------:R-:W-:Y:S01]  /*46e0*/  UMOV UR5, 0x400 ;  /* 0x0000040000057882 */ /* 0x000fe20000000000 */
[----:B------:R-:W-:Y:S01]  /*46f0*/  IADD3 R5, PT, PT, R4, UR4, RZ ;  /* 0x0000000404057c10 */ /* 0x000fe2000fffe0ff */
[----:B------:R-:W-:-:S05]  /*4700*/  UIADD3 UR5, UPT, UPT, UR5, 0x6000, URZ ;  /* 0x0000600005057890 */ /* 0x000fca000fffe0ff */
[----:B0-2---:R-:W0:Y:S01]  /*4710*/  LDC.64 R2, c[0x0][0x398] ;  /* 0x0000e600ff027b82 */ /* 0x005e220000000a00 */
[----:B---3--:R-:W-:-:S06]  /*4720*/  ULEA UR5, UR6, UR5, 0x18 ;  /* 0x0000000506057291 */ /* 0x008fcc000f8ec0ff */
[----:B------:R-:W-:Y:S01]  /*4730*/  LEA R4, R5, UR5, 0x2 ;  /* 0x0000000505047c11 */ /* 0x000fe2000f8e10ff */
[----:B------:R-:W-:-:S04]  /*4740*/  IMAD R5, R0, UR7, R5 ;  /* 0x0000000700057c24 */ /* 0x000fc8000f8e0205 */
[----:B------:R-:W2:Y:S01]  /*4750*/  LDS R7, [R4] ;  /* 0x0000000004077984 */ /* 0x000ea20000000800 */
[----:B0-----:R-:W-:-:S05]  /*4760*/  IMAD.WIDE.U32 R2, R5, 0x4, R2 ;  /* 0x0000000405027825 */ /* 0x001fca00078e0002 */
[----:B--2---:R-:W-:Y:S01]  /*4770*/  STG.E desc[UR12][R2.64], R7 ;  /* 0x0000000702007986 */ /* 0x004fe2000c10190c */
[----:B------:R-:W-:Y:S05]  /*4780*/  EXIT ;  /* 0x000000000000794d */ /* 0x000fea0003800000 */
        .weak           $__internal_0_$__cuda_sm20_rcp_rn_f32_slowpath
        .type           $__internal_0_$__cuda_sm20_rcp_rn_f32_slowpath,@function
        .size           $__internal_0_$__cuda_sm20_rcp_rn_f32_slowpath,($__internal_1_$__cuda_sm20_sqrt_rn_f32_slowpath - $__internal_0_$__cuda_sm20_rcp_rn_f32_slowpath)
$__internal_0_$__cuda_sm20_rcp_rn_f32_slowpath:
[----:B------:R-:W-:-:S05]  /*4790*/  IMAD.SHL.U32 R2, R0, 0x2, RZ ;  /* 0x0000000200027824 */ /* 0x000fca00078e00ff */
[----:B------:R-:W-:-:S04]  /*47a0*/  SHF.R.U32.HI R8, RZ, 0x18, R2 ;  /* 0x00000018ff087819 */ /* 0x000fc80000011602 */
[----:B------:R-:W-:-:S13]  /*47b0*/  ISETP.NE.U32.AND P0, PT, R8, RZ, PT ;  /* 0x000000ff0800720c */ /* 0x000fda0003f05070 */
[----:B------:R-:W-:Y:S05]  /*47c0*/  @P0 BRA `(.L_x_45) ;  /* 0x00000000002c0947 */ /* 0x000fea0003800000 */
[----:B------:R-:W-:-:S04]  /*47d0*/  SHF.L.U32 R2, R0, 0x1, RZ ;  /* 0x0000000100027819 */ /* 0x000fc800000006ff */
[----:B------:R-:W-:-:S13]  /*47e0*/  ISETP.NE.AND P0, PT, R2, RZ, PT ;  /* 0x000000ff0200720c */ /* 0x000fda0003f05270 */
[----:B------:R2:W3:Y:S01]  /*47f0*/  @!P0 MUFU.RCP R2, R0 ;  /* 0x0000000000028308 */ /* 0x0004e20000001000 */
[----:B------:R-:W-:Y:S05]  /*4800*/  @!P0 BRA `(.L_x_46) ;  /* 0x0000000000a48947 */ /* 0x000fea0003800000 */
[----:B------:R-:W-:-:S04]  /*4810*/  FFMA R3, R0, 1.84467440737095516160e+19, RZ ;  /* 0x5f80000000037823 */ /* 0x000fc800000000ff */
[----:B--2---:R-:W3:Y:S02]  /*4820*/  MUFU.RCP R0, R3 ;  /* 0x0000000300007308 */ /* 0x004ee40000001000 */
[----:B---3--:R-:W-:-:S04]  /*4830*/  FFMA R2, R3, R0, -1 ;  /* 0xbf80000003027423 */ /* 0x008fc80000000000 */
[----:B------:R-:W-:-:S04]  /*4840*/  FADD.FTZ R5, -R2, -RZ ;  /* 0x800000ff02057221 */ /* 0x000fc80000010100 */
[----:B------:R-:W-:-:S04]  /*4850*/  FFMA R0, R0, R5, R0 ;  /* 0x0000000500007223 */ /* 0x000fc80000000000 */
[----:B------:R-:W-:Y:S01]  /*4860*/  FFMA R2, R0, 1.84467440737095516160e+19, RZ ;  /* 0x5f80000000027823 */ /* 0x000fe200000000ff */
[----:B------:R-:W-:Y:S06]  /*4870*/  BRA `(.L_x_46) ;  /* 0x0000000000887947 */ /* 0x000fec0003800000 */
.L_x_45:
[----:B------:R-:W-:-:S04]  /*4880*/  IADD3 R9, PT, PT, R8, -0xfd, RZ ;  /* 0xffffff0308097810 */ /* 0x000fc80007ffe0ff */
[----:B------:R-:W-:-:S13]  /*4890*/  ISETP.GT.U32.AND P0, PT, R9, 0x1, PT ;  /* 0x000000010900780c */ /* 0x000fda0003f04070 */
[----:B------:R-:W-:Y:S05]  /*48a0*/  @P0 BRA `(.L_x_47) ;  /* 0x0000000000780947 */ /* 0x000fea0003800000 */
[----:B------:R-:W-:Y:S01]  /*48b0*/  LOP3.LUT R2, R0, 0x7fffff, RZ, 0xc0, !PT ;  /* 0x007fffff00027812 */ /* 0x000fe200078ec0ff */
[----:B------:R-:W-:-:S03]  /*48c0*/  HFMA2 R6, -RZ, RZ, 0, 1.78813934326171875e-07 ;  /* 0x00000003ff067431 */ /* 0x000fc600000001ff */
[----:B------:R-:W-:-:S04]  /*48d0*/  LOP3.LUT R2, R2, 0x3f800000, RZ, 0xfc, !PT ;  /* 0x3f80000002027812 */ /* 0x000fc800078efcff */
[----:B------:R-:W0:Y:S01]  /*48e0*/  MUFU.RCP R3, R2 ;  /* 0x0000000200037308 */ /* 0x000e220000001000 */
[----:B------:R-:W-:Y:S01]  /*48f0*/  SHF.L.U32 R6, R6, R9, RZ ;  /* 0x0000000906067219 */ /* 0x000fe200000006ff */
[----:B0-----:R-:W-:-:S04]  /*4900*/  FFMA R4, R2, R3, -1 ;  /* 0xbf80000002047423 */ /* 0x001fc80000000003 */
[----:B------:R-:W-:-:S04]  /*4910*/  FADD.FTZ R4, -R4, -RZ ;  /* 0x800000ff04047221 */ /* 0x000fc80000010100 */
[CCC-:B------:R-:W-:Y:S01]  /*4920*/  FFMA.RM R5, R3.reuse, R4.reuse, R3.reuse ;  /* 0x0000000403057223 */ /* 0x1c0fe20000004003 */
[----:B------:R-:W-:-:S04]  /*4930*/  FFMA.RP R4, R3, R4, R3 ;  /* 0x0000000403047223 */ /* 0x000fc80000008003 */
[C---:B------:R-:W-:Y:S02]  /*4940*/  LOP3.LUT R3, R5.reuse, 0x7fffff, RZ, 0xc0, !PT ;  /* 0x007fffff05037812 */ /* 0x040fe400078ec0ff */
[----:B------:R-:W-:Y:S02]  /*4950*/  FSETP.NEU.FTZ.AND P0, PT, R5, R4, PT ;  /* 0x000000040500720b */ /* 0x000fe40003f1d000 */
[----:B------:R-:W-:Y:S02]  /*4960*/  LOP3.LUT R3, R3, 0x800000, RZ, 0xfc, !PT ;  /* 0x0080000003037812 */ /* 0x000fe400078efcff */
[----:B------:R-:W-:Y:S02]  /*4970*/  SEL R4, RZ, 0xffffffff, !P0 ;  /* 0xffffffffff047807 */ /* 0x000fe40004000000 */
[----:B------:R-:W-:-:S03]  /*4980*/  LOP3.LUT R6, R6, R3, RZ, 0xc0, !PT ;  /* 0x0000000306067212 */ /* 0x000fc600078ec0ff */
[----:B------:R-:W-:Y:S01]  /*4990*/  IMAD.MOV R4, RZ, RZ, -R4 ;  /* 0x000000ffff047224 */ /* 0x000fe200078e0a04 */
[----:B------:R-:W-:-:S04]  /*49a0*/  SHF.R.U32.HI R6, RZ, R9, R6 ;  /* 0x00000009ff067219 */ /* 0x000fc80000011606 */
[----:B------:R-:W-:Y:S02]  /*49b0*/  LOP3.LUT P1, RZ, R4, R9, R3, 0xf8, !PT ;  /* 0x0000000904ff7212 */ /* 0x000fe4000782f803 */
[C---:B------:R-:W-:Y:S02]  /*49c0*/  LOP3.LUT P0, RZ, R6.reuse, 0x1, RZ, 0xc0, !PT ;  /* 0x0000000106ff7812 */ /* 0x040fe4000780c0ff */
[----:B------:R-:W-:-:S04]  /*49d0*/  LOP3.LUT P2, RZ, R6, 0x2, RZ, 0xc0, !PT ;  /* 0x0000000206ff7812 */ /* 0x000fc8000784c0ff */
[----:B------:R-:W-:Y:S02]  /*49e0*/  PLOP3.LUT P0, PT, P0, P1, P2, 0xe0, 0x0 ;  /* 0x000000000000781c */ /* 0x000fe40000703c20 */
[----:B------:R-:W-:Y:S02]  /*49f0*/  LOP3.LUT P1, RZ, R0, 0x7fffff, RZ, 0xc0, !PT ;  /* 0x007fffff00ff7812 */ /* 0x000fe4000782c0ff */
[----:B------:R-:W-:-:S04]  /*4a00*/  SEL R2, RZ, 0x1, !P0 ;  /* 0x00000001ff027807 */ /* 0x000fc80004000000 */
[----:B------:R-:W-:-:S04]  /*4a10*/  IADD3 R2, PT, PT, -R2, RZ, RZ ;  /* 0x000000ff02027210 */ /* 0x000fc80007ffe1ff */
[----:B------:R-:W-:Y:S02]  /*4a20*/  ISETP.GE.AND P0, PT, R2, RZ, PT ;  /* 0x000000ff0200720c */ /* 0x000fe40003f06270 */
[----:B------:R-:W-:-:S04]  /*4a30*/  IADD3 R2, PT, PT, R8, -0xfc, RZ ;  /* 0xffffff0408027810 */ /* 0x000fc80007ffe0ff */
[----:B------:R-:W-:-:S07]  /*4a40*/  SHF.R.U32.HI R3, RZ, R2, R3 ;  /* 0x00000002ff037219 */ /* 0x000fce0000011603 */
[----:B------:R-:W-:-:S05]  /*4a50*/  @!P0 IADD3 R3, PT, PT, R3, 0x1, RZ ;  /* 0x0000000103038810 */ /* 0x000fca0007ffe0ff */
[----:B------:R-:W-:-:S05]  /*4a60*/  @!P1 IMAD.SHL.U32 R3, R3, 0x2, RZ ;  /* 0x0000000203039824 */ /* 0x000fca00078e00ff */
[----:B------:R-:W-:Y:S01]  /*4a70*/  LOP3.LUT R2, R3, 0x80000000, R0, 0xf8, !PT ;  /* 0x8000000003027812 */ /* 0x000fe200078ef800 */
[----:B------:R-:W-:Y:S06]  /*4a80*/  BRA `(.L_x_46) ;  /* 0x0000000000047947 */ /* 0x000fec0003800000 */
.L_x_47:
[----:B------:R0:W1:Y:S02]  /*4a90*/  MUFU.RCP R2, R0 ;  /* 0x0000000000027308 */ /* 0x0000640000001000 */
.L_x_46:
[----:B0123--:R-:W-:Y:S02]  /*4aa0*/  MOV R0, R2 ;  /* 0x0000000200007202 */ /* 0x00ffe40000000f00 */
[----:B------:R-:W-:Y:S02]  /*4ab0*/  MOV R2, R7 ;  /* 0x0000000700027202 */ /* 0x000fe40000000f00 */
[----:B------:R-:W-:-:S04]  /*4ac0*/  MOV R3, 0x0 ;  /* 0x0000000000037802 */ /* 0x000fc80000000f00 */
[----:B------:R-:W-:Y:S05]  /*4ad0*/  RET.REL.NODEC R2 `(_Z15flash_attentionPfS_S_S_ii) ;  /* 0xffffffb402487950 */ /* 0x000fea0003c3ffff */
        .weak           $__internal_1_$__cuda_sm20_sqrt_rn_f32_slowpath
        .type           $__internal_1_$__cuda_sm20_sqrt_rn_f32_slowpath,@function
        .size           $__internal_1_$__cuda_sm20_sqrt_rn_f32_slowpath,($__internal_2_$__cuda_sm3x_div_rn_noftz_f32_slowpath - $__internal_1_$__cuda_sm20_sqrt_rn_f32_slowpath)
$__internal_1_$__cuda_sm20_sqrt_rn_f32_slowpath:
[----:B------:R-:W-:-:S13]  /*4ae0*/  LOP3.LUT P0, RZ, R2, 0x7fffffff, RZ, 0xc0, !PT ;  /* 0x7fffffff02ff7812 */ /* 0x000fda000780c0ff */
[----:B------:R-:W-:Y:S05]  /*4af0*/  @!P0 BRA `(.L_x_48) ;  /* 0x0000000000488947 */ /* 0x000fea0003800000 */
[----:B------:R-:W-:Y:S01]  /*4b00*/  FSETP.GEU.FTZ.AND P0, PT, R2, RZ, PT ;  /* 0x000000ff0200720b */ /* 0x000fe20003f1e000 */
[----:B------:R-:W-:-:S12]  /*4b10*/  IMAD.MOV.U32 R0, RZ, RZ, R2 ;  /* 0x000000ffff007224 */ /* 0x000fd800078e0002 */
[----:B------:R-:W-:Y:S01]  /*4b20*/  @!P0 MOV R2, 0x7fffffff ;  /* 0x7fffffff00028802 */ /* 0x000fe20000000f00 */
[----:B------:R-:W-:Y:S06]  /*4b30*/  @!P0 BRA `(.L_x_48) ;  /* 0x0000000000388947 */ /* 0x000fec0003800000 */
[----:B------:R-:W-:-:S13]  /*4b40*/  FSETP.GTU.FTZ.AND P0, PT, |R0|, +INF , PT ;  /* 0x7f8000000000780b */ /* 0x000fda0003f1c200 */
[----:B------:R-:W-:Y:S01]  /*4b50*/  @P0 FADD.FTZ R2, R0, 1 ;  /* 0x3f80000000020421 */ /* 0x000fe20000010000 */
[----:B------:R-:W-:Y:S06]  /*4b60*/  @P0 BRA `(.L_x_48) ;  /* 0x00000000002c0947 */ /* 0x000fec0003800000 */
[----:B------:R-:W-:-:S13]  /*4b70*/  FSETP.NEU.FTZ.AND P0, PT, |R0|, +INF , PT ;  /* 0x7f8000000000780b */ /* 0x000fda0003f1d200 */
[----:B------:R-:W-:Y:S01]  /*4b80*/  @!P0 MOV R2, R0 ;  /* 0x0000000000028202 */ /* 0x000fe20000000f00 */
[----:B------:R-:W-:Y:S06]  /*4b90*/  @!P0 BRA `(.L_x_48) ;  /* 0x0000000000208947 */ /* 0x000fec0003800000 */
[----:B------:R-:W-:-:S04]  /*4ba0*/  FFMA R0, R0, 1.84467440737095516160e+19, RZ ;  /* 0x5f80000000007823 */ /* 0x000fc800000000ff */
[----:B------:R-:W0:Y:S02]  /*4bb0*/  MUFU.RSQ R3, R0 ;  /* 0x0000000000037308 */ /* 0x000e240000001400 */
[----:B0-----:R-:W-:Y:S01]  /*4bc0*/  FMUL.FTZ R5, R0, R3 ;  /* 0x0000000300057220 */ /* 0x001fe20000410000 */
[----:B------:R-:W-:-:S03]  /*4bd0*/  FMUL.FTZ R3, R3, 0.5 ;  /* 0x3f00000003037820 */ /* 0x000fc60000410000 */
[----:B------:R-:W-:-:S04]  /*4be0*/  FADD.FTZ R2, -R5, -RZ ;  /* 0x800000ff05027221 */ /* 0x000fc80000010100 */
[----:B------:R-:W-:-:S04]  /*4bf0*/  FFMA R2, R5, R2, R0 ;  /* 0x0000000205027223 */ /* 0x000fc80000000000 */
[----:B------:R-:W-:-:S04]  /*4c00*/  FFMA R2, R2, R3, R5 ;  /* 0x0000000302027223 */ /* 0x000fc80000000005 */
[----:B------:R-:W-:-:S07]  /*4c10*/  FMUL.FTZ R2, R2, 2.3283064365386962891e-10 ;  /* 0x2f80000002027820 */ /* 0x000fce0000410000 */
.L_x_48:
[----:B------:R-:W-:Y:S01]  /*4c20*/  HFMA2 R3, -RZ, RZ, 0, 0 ;  /* 0x00000000ff037431 */ /* 0x000fe200000001ff */
[----:B------:R-:W-:Y:S01]  /*4c30*/  MOV R0, R2 ;  /* 0x0000000200007202 */ /* 0x000fe20000000f00 */
[----:B------:R-:W-:-:S04]  /*4c40*/  IMAD.MOV.U32 R2, RZ, RZ, R4 ;  /* 0x000000ffff027224 */ /* 0x000fc800078e0004 */
[----:B------:R-:W-:Y:S05]  /*4c50*/  RET.REL.NODEC R2 `(_Z15flash_attentionPfS_S_S_ii) ;  /* 0xffffffb002e87950 */ /* 0x000fea0003c3ffff */
        .weak           $__internal_2_$__cuda_sm3x_div_rn_noftz_f32_slowpath
        .type           $__internal_2_$__cuda_sm3x_div_rn_noftz_f32_slowpath,@function
        .size           $__internal_2_$__cuda_sm3x_div_rn_noftz_f32_slowpath,(.L_x_63 - $__internal_2_$__cuda_sm3x_div_rn_noftz_f32_slowpath)
$__internal_2_$__cuda_sm3x_div_rn_noftz_f32_slowpath:
[----:B------:R-:W-:Y:S01]  /*4c60*/  SHF.R.U32.HI R38, RZ, 0x17, R3 ;  /* 0x00000017ff267819 */ /* 0x000fe20000011603 */
[----:B------:R-:W-:Y:S01]  /*4c70*/  BSSY.RECONVERGENT B1, `(.L_x_49) ;  /* 0x0000064000017945 */ /* 0x000fe20003800200 */
[--C-:B------:R-:W-:Y:S01]  /*4c80*/  SHF.R.U32.HI R45, RZ, 0x17, R0.reuse ;  /* 0x00000017ff2d7819 */ /* 0x100fe20000011600 */
[----:B------:R-:W-:Y:S01]  /*4c90*/  IMAD.MOV.U32 R44, RZ, RZ, R0 ;  /* 0x000000ffff2c7224 */ /* 0x000fe200078e0000 */
[----:B------:R-:W-:Y:S02]  /*4ca0*/  LOP3.LUT R38, R38, 0xff, RZ, 0xc0, !PT ;  /* 0x000000ff26267812 */ /* 0x000fe400078ec0ff */
[----:B------:R-:W-:Y:S02]  /*4cb0*/  LOP3.LUT R45, R45, 0xff, RZ, 0xc0, !PT ;  /* 0x000000ff2d2d7812 */ /* 0x000fe400078ec0ff */
[----:B------:R-:W-:Y:S02]  /*4cc0*/  IADD3 R46, PT, PT, R38, -0x1, RZ ;  /* 0xffffffff262e7810 */ /* 0x000fe40007ffe0ff */
[----:B------:R-:W-:-:S02]  /*4cd0*/  IADD3 R48, PT, PT, R45, -0x1, RZ ;  /* 0xffffffff2d307810 */ /* 0x000fc40007ffe0ff */
[----:B------:R-:W-:Y:S02]  /*4ce0*/  ISETP.GT.U32.AND P0, PT, R46, 0xfd, PT ;  /* 0x000000fd2e00780c */ /* 0x000fe40003f04070 */
[----:B------:R-:W-:Y:S02]  /*4cf0*/  MOV R47, R3 ;  /* 0x00000003002f7202 */ /* 0x000fe40000000f00 */
[----:B------:R-:W-:-:S13]  /*4d00*/  ISETP.GT.U32.OR P0, PT, R48, 0xfd, P0 ;  /* 0x000000fd3000780c */ /* 0x000fda0000704470 */
[----:B------:R-:W-:Y:S01]  /*4d10*/  @!P0 MOV R43, RZ ;  /* 0x000000ff002b8202 */ /* 0x000fe20000000f00 */
[----:B------:R-:W-:Y:S06]  /*4d20*/  @!P0 BRA `(.L_x_50) ;  /* 0x00000000005c8947 */ /* 0x000fec0003800000 */
[----:B------:R-:W-:Y:S02]  /*4d30*/  FSETP.GTU.FTZ.AND P1, PT, |R3|, +INF , PT ;  /* 0x7f8000000300780b */ /* 0x000fe40003f3c200 */
[----:B------:R-:W-:-:S04]  /*4d40*/  FSETP.GTU.FTZ.AND P0, PT, |R0|, +INF , PT ;  /* 0x7f8000000000780b */ /* 0x000fc80003f1c200 */
[----:B------:R-:W-:-:S13]  /*4d50*/  PLOP3.LUT P0, PT, P0, P1, PT, 0xf8, 0x8f ;  /* 0x00000000008f781c */ /* 0x000fda0000703f70 */
[----:B------:R-:W-:Y:S05]  /*4d60*/  @P0 BRA `(.L_x_51) ;  /* 0x00000004004c0947 */ /* 0x000fea0003800000 */
[----:B------:R-:W-:-:S13]  /*4d70*/  LOP3.LUT P0, RZ, R47, 0x7fffffff, R44, 0xc8, !PT ;  /* 0x7fffffff2fff7812 */ /* 0x000fda000780c82c */
[----:B------:R-:W-:Y:S05]  /*4d80*/  @!P0 BRA `(.L_x_52) ;  /* 0x00000004003c8947 */ /* 0x000fea0003800000 */
[C---:B------:R-:W-:Y:S02]  /*4d90*/  FSETP.NEU.FTZ.AND P4, PT, |R0|.reuse, +INF , PT ;  /* 0x7f8000000000780b */ /* 0x040fe40003f9d200 */
[----:B------:R-:W-:Y:S02]  /*4da0*/  FSETP.NEU.FTZ.AND P1, PT, |R3|, +INF , PT ;  /* 0x7f8000000300780b */ /* 0x000fe40003f3d200 */
[----:B------:R-:W-:-:S11]  /*4db0*/  FSETP.NEU.FTZ.AND P0, PT, |R0|, +INF , PT ;  /* 0x7f8000000000780b */ /* 0x000fd60003f1d200 */
[----:B------:R-:W-:Y:S05]  /*4dc0*/  @!P1 BRA !P4, `(.L_x_52) ;  /* 0x00000004002c9947 */ /* 0x000fea0006000000 */
[----:B------:R-:W-:-:S04]  /*4dd0*/  LOP3.LUT P4, RZ, R44, 0x7fffffff, RZ, 0xc0, !PT ;  /* 0x7fffffff2cff7812 */ /* 0x000fc8000788c0ff */
[----:B------:R-:W-:-:S13]  /*4de0*/  PLOP3.LUT P1, PT, P1, P4, PT, 0x2f, 0xf2 ;  /* 0x0000000000f2781c */ /* 0x000fda0000f28577 */
[----:B------:R-:W-:Y:S05]  /*4df0*/  @P1 BRA `(.L_x_53) ;  /* 0x0000000400181947 */ /* 0x000fea0003800000 */
[----:B------:R-:W-:-:S04]  /*4e00*/  LOP3.LUT P1, RZ, R47, 0x7fffffff, RZ, 0xc0, !PT ;  /* 0x7fffffff2fff7812 */ /* 0x000fc8000782c0ff */
[----:B------:R-:W-:-:S13]  /*4e10*/  PLOP3.LUT P0, PT, P0, P1, PT, 0x2f, 0xf2 ;  /* 0x0000000000f2781c */ /* 0x000fda0000702577 */
[----:B------:R-:W-:Y:S05]  /*4e20*/  @P0 BRA `(.L_x_54) ;  /* 0x0000000400000947 */ /* 0x000fea0003800000 */
[----:B------:R-:W-:Y:S02]  /*4e30*/  ISETP.GE.AND P0, PT, R48, RZ, PT ;  /* 0x000000ff3000720c */ /* 0x000fe40003f06270 */
[----:B------:R-:W-:-:S11]  /*4e40*/  ISETP.GE.AND P1, PT, R46, RZ, PT ;  /* 0x000000ff2e00720c */ /* 0x000fd60003f26270 */
[----:B------:R-:W-:Y:S01]  /*4e50*/  @P0 MOV R43, RZ ;  /* 0x000000ff002b0202 */ /* 0x000fe20000000f00 */
[----:B------:R-:W-:Y:S02]  /*4e60*/  @!P0 IMAD.MOV.U32 R43, RZ, RZ, -0x40 ;  /* 0xffffffc0ff2b8424 */ /* 0x000fe400078e00ff */
[----:B------:R-:W-:Y:S01]  /*4e70*/  @!P0 FFMA R44, R0, 1.84467440737095516160e+19, RZ ;  /* 0x5f800000002c8823 */ /* 0x000fe200000000ff */
[----:B------:R-:W-:Y:S02]  /*4e80*/  @!P1 FFMA R47, R3, 1.84467440737095516160e+19, RZ ;  /* 0x5f800000032f9823 */ /* 0x000fe400000000ff */
[----:B------:R-:W-:-:S07]  /*4e90*/  @!P1 IADD3 R43, PT, PT, R43, 0x40, RZ ;  /* 0x000000402b2b9810 */ /* 0x000fce0007ffe0ff */
.L_x_50:
[----:B------:R-:W-:Y:S01]  /*4ea0*/  LEA R0, R38, 0xc0800000, 0x17 ;  /* 0xc080000026007811 */ /* 0x000fe200078eb8ff */
[----:B------:R-:W-:Y:S01]  /*4eb0*/  BSSY.RECONVERGENT B2, `(.L_x_55) ;  /* 0x0000036000027945 */ /* 0x000fe20003800200 */
[----:B------:R-:W-:Y:S02]  /*4ec0*/  IADD3 R45, PT, PT, R45, -0x7f, RZ ;  /* 0xffffff812d2d7810 */ /* 0x000fe40007ffe0ff */
[----:B------:R-:W-:-:S03]  /*4ed0*/  IADD3 R46, PT, PT, -R0, R47, RZ ;  /* 0x0000002f002e7210 */ /* 0x000fc60007ffe1ff */
[C---:B------:R-:W-:Y:S01]  /*4ee0*/  IMAD R0, R45.reuse, -0x800000, R44 ;  /* 0xff8000002d007824 */ /* 0x040fe200078e022c */
[----:B------:R0:W1:Y:S01]  /*4ef0*/  MUFU.RCP R47, R46 ;  /* 0x0000002e002f7308 */ /* 0x0000620000001000 */
[----:B------:R-:W-:Y:S01]  /*4f00*/  FADD.FTZ R49, -R46, -RZ ;  /* 0x800000ff2e317221 */ /* 0x000fe20000010100 */
[----:B0-----:R-:W-:-:S05]  /*4f10*/  IADD3 R46, PT, PT, R45, 0x7f, -R38 ;  /* 0x0000007f2d2e7810 */ /* 0x001fca0007ffe826 */
[----:B------:R-:W-:Y:S02]  /*4f20*/  IMAD.IADD R43, R46, 0x1, R43 ;  /* 0x000000012e2b7824 */ /* 0x000fe400078e022b */
[----:B-1----:R-:W-:-:S04]  /*4f30*/  FFMA R48, R47, R49, 1 ;  /* 0x3f8000002f307423 */ /* 0x002fc80000000031 */
[----:B------:R-:W-:-:S04]  /*4f40*/  FFMA R47, R47, R48, R47 ;  /* 0x000000302f2f7223 */ /* 0x000fc8000000002f */
[----:B------:R-:W-:-:S04]  /*4f50*/  FFMA R44, R0, R47, RZ ;  /* 0x0000002f002c7223 */ /* 0x000fc800000000ff */
[----:B------:R-:W-:-:S04]  /*4f60*/  FFMA R48, R49, R44, R0 ;  /* 0x0000002c31307223 */ /* 0x000fc80000000000 */
[----:B------:R-:W-:-:S04]  /*4f70*/  FFMA R44, R47, R48, R44 ;  /* 0x000000302f2c7223 */ /* 0x000fc8000000002c */
[----:B------:R-:W-:-:S04]  /*4f80*/  FFMA R49, R49, R44, R0 ;  /* 0x0000002c31317223 */ /* 0x000fc80000000000 */
[----:B------:R-:W-:-:S05]  /*4f90*/  FFMA R0, R47, R49, R44 ;  /* 0x000000312f007223 */ /* 0x000fca000000002c */
[----:B------:R-:W-:-:S04]  /*4fa0*/  SHF.R.U32.HI R38, RZ, 0x17, R0 ;  /* 0x00000017ff267819 */ /* 0x000fc80000011600 */
[----:B------:R-:W-:-:S04]  /*4fb0*/  LOP3.LUT R38, R38, 0xff, RZ, 0xc0, !PT ;  /* 0x000000ff26267812 */ /* 0x000fc800078ec0ff */
[----:B------:R-:W-:-:S04]  /*4fc0*/  IADD3 R45, PT, PT, R38, R43, RZ ;  /* 0x0000002b262d7210 */ /* 0x000fc80007ffe0ff */
[----:B------:R-:W-:-:S04]  /*4fd0*/  IADD3 R38, PT, PT, R45, -0x1, RZ ;  /* 0xffffffff2d267810 */ /* 0x000fc80007ffe0ff */
[----:B------:R-:W-:-:S13]  /*4fe0*/  ISETP.GE.U32.AND P0, PT, R38, 0xfe, PT ;  /* 0x000000fe2600780c */ /* 0x000fda0003f06070 */
[----:B------:R-:W-:Y:S05]  /*4ff0*/  @!P0 BRA `(.L_x_56) ;  /* 0x0000000000808947 */ /* 0x000fea0003800000 */
[----:B------:R-:W-:-:S13]  /*5000*/  ISETP.GT.AND P0, PT, R45, 0xfe, PT ;  /* 0x000000fe2d00780c */ /* 0x000fda0003f04270 */
[----:B------:R-:W-:Y:S05]  /*5010*/  @P0 BRA `(.L_x_57) ;  /* 0x00000000006c0947 */ /* 0x000fea0003800000 */
[----:B------:R-:W-:-:S13]  /*5020*/  ISETP.GE.AND P0, PT, R45, 0x1, PT ;  /* 0x000000012d00780c */ /* 0x000fda0003f06270 */
[----:B------:R-:W-:Y:S05]  /*5030*/  @P0 BRA `(.L_x_58) ;  /* 0x0000000000740947 */ /* 0x000fea0003800000 */
[----:B------:R-:W-:Y:S02]  /*5040*/  ISETP.GE.AND P0, PT, R45, -0x18, PT ;  /* 0xffffffe82d00780c */ /* 0x000fe40003f06270 */
[----:B------:R-:W-:-:S11]  /*5050*/  LOP3.LUT R0, R0, 0x80000000, RZ, 0xc0, !PT ;  /* 0x8000000000007812 */ /* 0x000fd600078ec0ff */
[----:B------:R-:W-:Y:S05]  /*5060*/  @!P0 BRA `(.L_x_58) ;  /* 0x0000000000688947 */ /* 0x000fea0003800000 */
[-CC-:B------:R-:W-:Y:S01]  /*5070*/  FFMA.RZ R38, R47, R49.reuse, R44.reuse ;  /* 0x000000312f267223 */ /* 0x180fe2000000c02c */
[C---:B------:R-:W-:Y:S02]  /*5080*/  ISETP.NE.AND P4, PT, R45.reuse, RZ, PT ;  /* 0x000000ff2d00720c */ /* 0x040fe40003f85270 */
[----:B------:R-:W-:Y:S02]  /*5090*/  ISETP.NE.AND P1, PT, R45, RZ, PT ;  /* 0x000000ff2d00720c */ /* 0x000fe40003f25270 */
[----:B------:R-:W-:Y:S01]  /*50a0*/  LOP3.LUT R43, R38, 0x7fffff, RZ, 0xc0, !PT ;  /* 0x007fffff262b7812 */ /* 0x000fe200078ec0ff */
[CCC-:B------:R-:W-:Y:S01]  /*50b0*/  FFMA.RP R38, R47.reuse, R49.reuse, R44.reuse ;  /* 0x000000312f267223 */ /* 0x1c0fe2000000802c */
[----:B------:R-:W-:Y:S01]  /*50c0*/  FFMA.RM R47, R47, R49, R44 ;  /* 0x000000312f2f7223 */ /* 0x000fe2000000402c */
[----:B------:R-:W-:Y:S01]  /*50d0*/  IADD3 R44, PT, PT, R45, 0x20, RZ ;  /* 0x000000202d2c7810 */ /* 0x000fe20007ffe0ff */
[----:B------:R-:W-:Y:S01]  /*50e0*/  IMAD.MOV R45, RZ, RZ, -R45 ;  /* 0x000000ffff2d7224 */ /* 0x000fe200078e0a2d */
[----:B------:R-:W-:-:S02]  /*50f0*/  LOP3.LUT R43, R43, 0x800000, RZ, 0xfc, !PT ;  /* 0x008000002b2b7812 */ /* 0x000fc400078efcff */
[----:B------:R-:W-:Y:S02]  /*5100*/  FSETP.NEU.FTZ.AND P0, PT, R38, R47, PT ;  /* 0x0000002f2600720b */ /* 0x000fe40003f1d000 */
[----:B------:R-:W-:Y:S02]  /*5110*/  SHF.L.U32 R44, R43, R44, RZ ;  /* 0x0000002c2b2c7219 */ /* 0x000fe400000006ff */
[----:B------:R-:W-:Y:S02]  /*5120*/  SEL R38, R45, RZ, P4 ;  /* 0x000000ff2d267207 */ /* 0x000fe40002000000 */
[----:B------:R-:W-:Y:S02]  /*5130*/  ISETP.NE.AND P1, PT, R44, RZ, P1 ;  /* 0x000000ff2c00720c */ /* 0x000fe40000f25270 */
[----:B------:R-:W-:Y:S02]  /*5140*/  SHF.R.U32.HI R38, RZ, R38, R43 ;  /* 0x00000026ff267219 */ /* 0x000fe4000001162b */
[----:B------:R-:W-:-:S02]  /*5150*/  PLOP3.LUT P0, PT, P0, P1, PT, 0xf8, 0x8f ;  /* 0x00000000008f781c */ /* 0x000fc40000703f70 */
[----:B------:R-:W-:Y:S02]  /*5160*/  SHF.R.U32.HI R44, RZ, 0x1, R38 ;  /* 0x00000001ff2c7819 */ /* 0x000fe40000011626 */
[----:B------:R-:W-:-:S04]  /*5170*/  SEL R43, RZ, 0x1, !P0 ;  /* 0x00000001ff2b7807 */ /* 0x000fc80004000000 */
[----:B------:R-:W-:-:S04]  /*5180*/  LOP3.LUT R43, R43, 0x1, R44, 0xf8, !PT ;  /* 0x000000012b2b7812 */ /* 0x000fc800078ef82c */
[----:B------:R-:W-:-:S04]  /*5190*/  LOP3.LUT R43, R43, R38, RZ, 0xc0, !PT ;  /* 0x000000262b2b7212 */ /* 0x000fc800078ec0ff */
[----:B------:R-:W-:-:S04]  /*51a0*/  IADD3 R43, PT, PT, R44, R43, RZ ;  /* 0x0000002b2c2b7210 */ /* 0x000fc80007ffe0ff */
[----:B------:R-:W-:Y:S01]  /*51b0*/  LOP3.LUT R0, R43, R0, RZ, 0xfc, !PT ;  /* 0x000000002b007212 */ /* 0x000fe200078efcff */
[----:B------:R-:W-:Y:S06]  /*51c0*/  BRA `(.L_x_58) ;  /* 0x0000000000107947 */ /* 0x000fec0003800000 */
.L_x_57:
[----:B------:R-:W-:-:S04]  /*51d0*/  LOP3.LUT R0, R0, 0x80000000, RZ, 0xc0, !PT ;  /* 0x8000000000007812 */ /* 0x000fc800078ec0ff */
[----:B------:R-:W-:Y:S01]  /*51e0*/  LOP3.LUT R0, R0, 0x7f800000, RZ, 0xfc, !PT ;  /* 0x7f80000000007812 */ /* 0x000fe200078efcff */
[----:B------:R-:W-:Y:S06]  /*51f0*/  BRA `(.L_x_58) ;  /* 0x0000000000047947 */ /* 0x000fec0003800000 */
.L_x_56:
[----:B------:R-:W-:-:S07]  /*5200*/  LEA R0, R43, R0, 0x17 ;  /* 0x000000002b007211 */ /* 0x000fce00078eb8ff */
.L_x_58:
[----:B------:R-:W-:Y:S05]  /*5210*/  BSYNC.RECONVERGENT B2 ;  /* 0x0000000000027941 */ /* 0x000fea0003800200 */
.L_x_55:
[----:B------:R-:W-:Y:S05]  /*5220*/  BRA `(.L_x_59) ;  /* 0x0000000000207947 */ /* 0x000fea0003800000 */
.L_x_54:
[----:B------:R-:W-:-:S04]  /*5230*/  LOP3.LUT R0, R47, 0x80000000, R44, 0x48, !PT ;  /* 0x800000002f007812 */ /* 0x000fc800078e482c */
[----:B------:R-:W-:Y:S01]  /*5240*/  LOP3.LUT R0, R0, 0x7f800000, RZ, 0xfc, !PT ;  /* 0x7f80000000007812 */ /* 0x000fe200078efcff */
[----:B------:R-:W-:Y:S06]  /*5250*/  BRA `(.L_x_59) ;  /* 0x0000000000147947 */ /* 0x000fec0003800000 */
.L_x_53:
[----:B------:R-:W-:Y:S01]  /*5260*/  LOP3.LUT R0, R47, 0x80000000, R44, 0x48, !PT ;  /* 0x800000002f007812 */ /* 0x000fe200078e482c */
[----:B------:R-:W-:Y:S06]  /*5270*/  BRA `(.L_x_59) ;  /* 0x00000000000c7947 */ /* 0x000fec0003800000 */
.L_x_52:
[----:B------:R-:W0:Y:S01]  /*5280*/  MUFU.RSQ R0, -QNAN ;  /* 0xffc0000000007908 */ /* 0x000e220000001400 */
[----:B------:R-:W-:Y:S05]  /*5290*/  BRA `(.L_x_59) ;  /* 0x0000000000047947 */ /* 0x000fea0003800000 */
.L_x_51:
[----:B------:R-:W-:-:S07]  /*52a0*/  FADD.FTZ R0, R0, R3 ;  /* 0x0000000300007221 */ /* 0x000fce0000010000 */
.L_x_59:
[----:B------:R-:W-:Y:S05]  /*52b0*/  BSYNC.RECONVERGENT B1 ;  /* 0x0000000000017941 */ /* 0x000fea0003800200 */
.L_x_49:
[----:B------:R-:W-:-:S04]  /*52c0*/  HFMA2 R43, -RZ, RZ, 0, 0 ;  /* 0x00000000ff2b7431 */ /* 0x000fc800000001ff */
[----:B0-----:R-:W-:Y:S05]  /*52d0*/  RET.REL.NODEC R42 `(_Z15flash_attentionPfS_S_S_ii) ;  /* 0xffffffac2a487950 */ /* 0x001fea0003c3ffff */
.L_x_60:
[----:B------:R-:W-:-:S00]  /*52e0*/  BRA `(.L_x_60) ;  /* 0xfffffffc00fc7947 */ /* 0x000fc0000383ffff */
[----:B------:R-:W-:-:S00]  /*52f0*/  NOP ;  /* 0x0000000000007918 */ /* 0x000fc00000000000 */
        /* <DEDUP_REMOVED lines=8> */
.L_x_63:


//--------------------- .nv.shared._Z15flash_attentionPfS_S_S_ii --------------------------
	.section	.nv.shared._Z15flash_attentionPfS_S_S_ii,"aw",@nobits
	.sectionflags	@""
	.align	4
.nv.shared._Z15flash_attentionPfS_S_S_ii:
	.zero		38144


//--------------------- .nv.shared.reserved.0     --------------------------
	.section	.nv.shared.reserved.0,"aw",@nobits
	.weak		__nv_reservedSMEM_offset_0_alias
	.size		__nv_reservedSMEM_offset_0_alias, 0, 64
	.other		__nv_reservedSMEM_offset_0_alias,@"STO_CUDA_RESERVED_SHARED STV_DEFAULT"
__nv_reservedSMEM_offset_0_alias:
	.zero		0
	.zero		64


//--------------------- .nv.constant0._Z15flash_attentionPfS_S_S_ii --------------------------
	.section	.nv.constant0._Z15flash_attentionPfS_S_S_ii,"a",@progbits
	.sectionflags	@""
	.align	4
.nv.constant0._Z15flash_attentionPfS_S_S_ii:
	.zero		936


//--------------------- SYMBOLS --------------------------

	.type		.nv.reservedSmem.offset0,@object
	.size		.nv.reservedSmem.offset0,0x4
	.type		.nv.reservedSmem.cap,@object
	.size		.nv.reservedSmem.cap,0x4
